//
// Generated by NVIDIA NVVM Compiler
//
// Compiler Build ID: CL-36424714
// Cuda compilation tools, release 13.0, V13.0.88
// Based on NVVM 20.0.0
//

.version 9.0
.target sm_100
.address_size 64

	// .globl	_Z4sortIdEvPKT_PS0_
// _ZZ4sortIdEvPKT_PS0_E8tmp_sort has been demoted
.global .align 1 .b8 _ZN30_INTERNAL_d67cd747_4_k_cu_main4cuda3std3__45__cpo5beginE[1];
.global .align 1 .b8 _ZN30_INTERNAL_d67cd747_4_k_cu_main4cuda3std3__45__cpo3endE[1];
.global .align 1 .b8 _ZN30_INTERNAL_d67cd747_4_k_cu_main4cuda3std3__45__cpo6cbeginE[1];
.global .align 1 .b8 _ZN30_INTERNAL_d67cd747_4_k_cu_main4cuda3std3__45__cpo4cendE[1];
.global .align 1 .b8 _ZN30_INTERNAL_d67cd747_4_k_cu_main4cuda3std3__45__cpo6rbeginE[1];
.global .align 1 .b8 _ZN30_INTERNAL_d67cd747_4_k_cu_main4cuda3std3__45__cpo4rendE[1];
.global .align 1 .b8 _ZN30_INTERNAL_d67cd747_4_k_cu_main4cuda3std3__45__cpo7crbeginE[1];
.global .align 1 .b8 _ZN30_INTERNAL_d67cd747_4_k_cu_main4cuda3std3__45__cpo5crendE[1];
.global .align 1 .b8 _ZN30_INTERNAL_d67cd747_4_k_cu_main4cuda3std3__432_GLOBAL__N__d67cd747_4_k_cu_main6ignoreE[1];
.global .align 1 .b8 _ZN30_INTERNAL_d67cd747_4_k_cu_main4cuda3std3__419piecewise_constructE[1];
.global .align 1 .b8 _ZN30_INTERNAL_d67cd747_4_k_cu_main4cuda3std3__48in_placeE[1];
.global .align 1 .b8 _ZN30_INTERNAL_d67cd747_4_k_cu_main4cuda3std3__420unreachable_sentinelE[1];
.global .align 1 .b8 _ZN30_INTERNAL_d67cd747_4_k_cu_main4cuda3std3__47nulloptE[1];
.global .align 1 .b8 _ZN30_INTERNAL_d67cd747_4_k_cu_main4cuda3std3__48unexpectE[1];
.global .align 1 .b8 _ZN30_INTERNAL_d67cd747_4_k_cu_main4cuda3std6ranges3__45__cpo4swapE[1];
.global .align 1 .b8 _ZN30_INTERNAL_d67cd747_4_k_cu_main4cuda3std6ranges3__45__cpo9iter_moveE[1];
.global .align 1 .b8 _ZN30_INTERNAL_d67cd747_4_k_cu_main4cuda3std6ranges3__45__cpo5beginE[1];
.global .align 1 .b8 _ZN30_INTERNAL_d67cd747_4_k_cu_main4cuda3std6ranges3__45__cpo3endE[1];
.global .align 1 .b8 _ZN30_INTERNAL_d67cd747_4_k_cu_main4cuda3std6ranges3__45__cpo6cbeginE[1];
.global .align 1 .b8 _ZN30_INTERNAL_d67cd747_4_k_cu_main4cuda3std6ranges3__45__cpo4cendE[1];
.global .align 1 .b8 _ZN30_INTERNAL_d67cd747_4_k_cu_main4cuda3std6ranges3__45__cpo7advanceE[1];
.global .align 1 .b8 _ZN30_INTERNAL_d67cd747_4_k_cu_main4cuda3std6ranges3__45__cpo9iter_swapE[1];
.global .align 1 .b8 _ZN30_INTERNAL_d67cd747_4_k_cu_main4cuda3std6ranges3__45__cpo4nextE[1];
.global .align 1 .b8 _ZN30_INTERNAL_d67cd747_4_k_cu_main4cuda3std6ranges3__45__cpo4prevE[1];
.global .align 1 .b8 _ZN30_INTERNAL_d67cd747_4_k_cu_main4cuda3std6ranges3__45__cpo4dataE[1];
.global .align 1 .b8 _ZN30_INTERNAL_d67cd747_4_k_cu_main4cuda3std6ranges3__45__cpo5cdataE[1];
.global .align 1 .b8 _ZN30_INTERNAL_d67cd747_4_k_cu_main4cuda3std6ranges3__45__cpo4sizeE[1];
.global .align 1 .b8 _ZN30_INTERNAL_d67cd747_4_k_cu_main4cuda3std6ranges3__45__cpo5ssizeE[1];
.global .align 1 .b8 _ZN30_INTERNAL_d67cd747_4_k_cu_main4cuda3std6ranges3__45__cpo8distanceE[1];
.global .align 1 .b8 _ZN30_INTERNAL_d67cd747_4_k_cu_main6thrust24THRUST_300001_SM_1000_NS6system6detail10sequential3seqE[1];
.global .align 1 .b8 _ZN30_INTERNAL_d67cd747_4_k_cu_main6thrust24THRUST_300001_SM_1000_NS12placeholders2_1E[1];
.global .align 1 .b8 _ZN30_INTERNAL_d67cd747_4_k_cu_main6thrust24THRUST_300001_SM_1000_NS12placeholders2_2E[1];
.global .align 1 .b8 _ZN30_INTERNAL_d67cd747_4_k_cu_main6thrust24THRUST_300001_SM_1000_NS12placeholders2_3E[1];
.global .align 1 .b8 _ZN30_INTERNAL_d67cd747_4_k_cu_main6thrust24THRUST_300001_SM_1000_NS12placeholders2_4E[1];
.global .align 1 .b8 _ZN30_INTERNAL_d67cd747_4_k_cu_main6thrust24THRUST_300001_SM_1000_NS12placeholders2_5E[1];
.global .align 1 .b8 _ZN30_INTERNAL_d67cd747_4_k_cu_main6thrust24THRUST_300001_SM_1000_NS12placeholders2_6E[1];
.global .align 1 .b8 _ZN30_INTERNAL_d67cd747_4_k_cu_main6thrust24THRUST_300001_SM_1000_NS12placeholders2_7E[1];
.global .align 1 .b8 _ZN30_INTERNAL_d67cd747_4_k_cu_main6thrust24THRUST_300001_SM_1000_NS12placeholders2_8E[1];
.global .align 1 .b8 _ZN30_INTERNAL_d67cd747_4_k_cu_main6thrust24THRUST_300001_SM_1000_NS12placeholders2_9E[1];
.global .align 1 .b8 _ZN30_INTERNAL_d67cd747_4_k_cu_main6thrust24THRUST_300001_SM_1000_NS12placeholders3_10E[1];

.visible .entry _Z4sortIdEvPKT_PS0_(
	.param .u64 .ptr .align 1 _Z4sortIdEvPKT_PS0__param_0,
	.param .u64 .ptr .align 1 _Z4sortIdEvPKT_PS0__param_1
)
{
	.reg .pred 	%p<50>;
	.reg .b16 	%rs<9>;
	.reg .b32 	%r<250>;
	.reg .b64 	%rd<55>;
	.reg .b64 	%fd<5>;
	// demoted variable
	.shared .align 16 .b8 _ZZ4sortIdEvPKT_PS0_E8tmp_sort[37056];
	ld.param.u64 	%rd19, [_Z4sortIdEvPKT_PS0__param_0];
	mov.u32 	%r34, %ctaid.x;
	mov.u32 	%r35, %ntid.x;
	mov.u32 	%r1, %tid.x;
	mad.lo.s32 	%r36, %r34, %r35, %r1;
	shl.b32 	%r2, %r36, 2;
	cvta.to.global.u64 	%rd20, %rd19;
	mul.wide.s32 	%rd21, %r2, 8;
	add.s64 	%rd22, %rd20, %rd21;
	ld.global.u64 	%rd23, [%rd22];
	ld.global.u64 	%rd24, [%rd22+8];
	ld.global.u64 	%rd25, [%rd22+16];
	ld.global.u64 	%rd26, [%rd22+24];
	setp.gt.s64 	%p1, %rd23, -1;
	selp.b64 	%rd27, -9223372036854775808, -1, %p1;
	xor.b64  	%rd54, %rd27, %rd23;
	setp.gt.s64 	%p2, %rd24, -1;
	selp.b64 	%rd28, -9223372036854775808, -1, %p2;
	xor.b64  	%rd53, %rd28, %rd24;
	setp.gt.s64 	%p3, %rd25, -1;
	selp.b64 	%rd29, -9223372036854775808, -1, %p3;
	xor.b64  	%rd52, %rd29, %rd25;
	setp.gt.s64 	%p4, %rd26, -1;
	selp.b64 	%rd30, -9223372036854775808, -1, %p4;
	xor.b64  	%rd51, %rd30, %rd26;
	shl.b32 	%r37, %r1, 5;
	mov.u32 	%r38, _ZZ4sortIdEvPKT_PS0_E8tmp_sort;
	add.s32 	%r39, %r38, %r37;
	mad.lo.s32 	%r3, %r1, -28, %r39;
	mov.b64 	%rd16, 1;
	mov.b32 	%r30, 4;
	// begin inline asm
	shl.b64 %rd15, %rd16, %r30;
	// end inline asm
	add.s64 	%rd18, %rd15, -1;
	mov.b32 	%r247, 0;
	// begin inline asm
	shl.b64 %rd17, %rd18, %r247;
	// end inline asm
	add.s32 	%r4, %r3, %r37;
$L__BB0_1:
	mov.b32 	%r72, 0;
	st.shared.u32 	[%r3], %r72;
	st.shared.u32 	[%r3+4096], %r72;
	st.shared.u32 	[%r3+8192], %r72;
	st.shared.u32 	[%r3+12288], %r72;
	st.shared.u32 	[%r3+16384], %r72;
	st.shared.u32 	[%r3+20480], %r72;
	st.shared.u32 	[%r3+24576], %r72;
	st.shared.u32 	[%r3+28672], %r72;
	st.shared.u32 	[%r3+32768], %r72;
	setp.eq.s64 	%p5, %rd54, 9223372036854775807;
	selp.b64 	%rd32, -9223372036854775808, %rd54, %p5;
	// begin inline asm
	shr.b64 %rd31, %rd32, %r247;
	// end inline asm
	cvt.u32.u64 	%r75, %rd31;
	cvt.u32.u64 	%r76, %rd17;
	and.b32  	%r77, %r76, %r75;
	shl.b32 	%r78, %r77, 12;
	and.b32  	%r79, %r78, 28672;
	add.s32 	%r80, %r3, %r79;
	shr.u32 	%r81, %r77, 2;
	and.b32  	%r82, %r81, 1073741822;
	add.s32 	%r7, %r80, %r82;
	ld.shared.u16 	%rs1, [%r7];
	add.s16 	%rs5, %rs1, 1;
	st.shared.u16 	[%r7], %rs5;
	setp.eq.s64 	%p6, %rd53, 9223372036854775807;
	selp.b64 	%rd34, -9223372036854775808, %rd53, %p6;
	// begin inline asm
	shr.b64 %rd33, %rd34, %r247;
	// end inline asm
	cvt.u32.u64 	%r83, %rd33;
	and.b32  	%r84, %r76, %r83;
	shl.b32 	%r85, %r84, 12;
	and.b32  	%r86, %r85, 28672;
	add.s32 	%r87, %r3, %r86;
	shr.u32 	%r88, %r84, 2;
	and.b32  	%r89, %r88, 1073741822;
	add.s32 	%r8, %r87, %r89;
	ld.shared.u16 	%rs2, [%r8];
	add.s16 	%rs6, %rs2, 1;
	st.shared.u16 	[%r8], %rs6;
	setp.eq.s64 	%p7, %rd52, 9223372036854775807;
	selp.b64 	%rd36, -9223372036854775808, %rd52, %p7;
	// begin inline asm
	shr.b64 %rd35, %rd36, %r247;
	// end inline asm
	cvt.u32.u64 	%r90, %rd35;
	and.b32  	%r91, %r76, %r90;
	shl.b32 	%r92, %r91, 12;
	and.b32  	%r93, %r92, 28672;
	add.s32 	%r94, %r3, %r93;
	shr.u32 	%r95, %r91, 2;
	and.b32  	%r96, %r95, 1073741822;
	add.s32 	%r9, %r94, %r96;
	ld.shared.u16 	%rs3, [%r9];
	add.s16 	%rs7, %rs3, 1;
	st.shared.u16 	[%r9], %rs7;
	setp.eq.s64 	%p8, %rd51, 9223372036854775807;
	selp.b64 	%rd38, -9223372036854775808, %rd51, %p8;
	// begin inline asm
	shr.b64 %rd37, %rd38, %r247;
	// end inline asm
	cvt.u32.u64 	%r97, %rd37;
	and.b32  	%r98, %r76, %r97;
	shl.b32 	%r99, %r98, 12;
	and.b32  	%r100, %r99, 28672;
	add.s32 	%r101, %r3, %r100;
	shr.u32 	%r102, %r98, 2;
	and.b32  	%r103, %r102, 1073741822;
	add.s32 	%r10, %r101, %r103;
	ld.shared.u16 	%rs4, [%r10];
	add.s16 	%rs8, %rs4, 1;
	st.shared.u16 	[%r10], %rs8;
	bar.sync 	0;
	ld.shared.u32 	%r11, [%r4];
	ld.shared.u32 	%r104, [%r4+4];
	ld.shared.u32 	%r105, [%r4+8];
	ld.shared.u32 	%r106, [%r4+12];
	ld.shared.u32 	%r107, [%r4+16];
	ld.shared.u32 	%r108, [%r4+20];
	ld.shared.u32 	%r109, [%r4+24];
	ld.shared.u32 	%r110, [%r4+28];
	ld.shared.u32 	%r111, [%r4+32];
	add.s32 	%r12, %r104, %r11;
	add.s32 	%r13, %r105, %r12;
	add.s32 	%r14, %r106, %r13;
	add.s32 	%r15, %r107, %r14;
	add.s32 	%r16, %r108, %r15;
	add.s32 	%r17, %r109, %r16;
	add.s32 	%r18, %r110, %r17;
	add.s32 	%r49, %r111, %r18;
	// begin inline asm
	mov.u32 %r44, %laneid;
	// end inline asm
	mov.b32 	%r47, 1;
	mov.b32 	%r74, -1;
	// begin inline asm
	{  .reg .u32 r0;  .reg .pred p;  shfl.sync.up.b32 r0|p, %r49, %r47, %r72, %r74;  @p add.u32 r0, r0, %r49;  mov.u32 %r45, r0;}
	// end inline asm
	mov.b32 	%r53, 2;
	// begin inline asm
	{  .reg .u32 r0;  .reg .pred p;  shfl.sync.up.b32 r0|p, %r45, %r53, %r72, %r74;  @p add.u32 r0, r0, %r45;  mov.u32 %r51, r0;}
	// end inline asm
	mov.b32 	%r59, 4;
	// begin inline asm
	{  .reg .u32 r0;  .reg .pred p;  shfl.sync.up.b32 r0|p, %r51, %r59, %r72, %r74;  @p add.u32 r0, r0, %r51;  mov.u32 %r57, r0;}
	// end inline asm
	mov.b32 	%r65, 8;
	// begin inline asm
	{  .reg .u32 r0;  .reg .pred p;  shfl.sync.up.b32 r0|p, %r57, %r65, %r72, %r74;  @p add.u32 r0, r0, %r57;  mov.u32 %r63, r0;}
	// end inline asm
	mov.b32 	%r71, 16;
	// begin inline asm
	{  .reg .u32 r0;  .reg .pred p;  shfl.sync.up.b32 r0|p, %r63, %r71, %r72, %r74;  @p add.u32 r0, r0, %r63;  mov.u32 %r69, r0;}
	// end inline asm
	setp.ne.s32 	%p9, %r44, 31;
	@%p9 bra 	$L__BB0_3;
	shr.u32 	%r112, %r1, 3;
	and.b32  	%r113, %r112, 124;
	mov.u32 	%r114, _ZZ4sortIdEvPKT_PS0_E8tmp_sort;
	add.s32 	%r115, %r114, %r113;
	st.shared.u32 	[%r115+36864], %r69;
$L__BB0_3:
	sub.s32 	%r116, %r69, %r49;
	setp.gt.u32 	%p10, %r1, 31;
	shr.u32 	%r117, %r1, 5;
	setp.eq.s32 	%p11, %r117, 31;
	setp.eq.s32 	%p12, %r117, 30;
	setp.eq.s32 	%p13, %r117, 29;
	setp.eq.s32 	%p14, %r117, 28;
	setp.eq.s32 	%p15, %r117, 27;
	setp.eq.s32 	%p16, %r117, 26;
	setp.eq.s32 	%p17, %r117, 25;
	setp.eq.s32 	%p18, %r117, 24;
	setp.eq.s32 	%p19, %r117, 23;
	setp.eq.s32 	%p20, %r117, 22;
	setp.eq.s32 	%p21, %r117, 21;
	setp.eq.s32 	%p22, %r117, 20;
	setp.eq.s32 	%p23, %r117, 19;
	setp.eq.s32 	%p24, %r117, 18;
	setp.eq.s32 	%p25, %r117, 17;
	setp.eq.s32 	%p26, %r117, 16;
	setp.eq.s32 	%p27, %r117, 15;
	setp.eq.s32 	%p28, %r117, 14;
	setp.eq.s32 	%p29, %r117, 13;
	setp.eq.s32 	%p30, %r117, 12;
	setp.eq.s32 	%p31, %r117, 11;
	setp.eq.s32 	%p32, %r117, 10;
	setp.eq.s32 	%p33, %r117, 9;
	setp.eq.s32 	%p34, %r117, 8;
	setp.eq.s32 	%p35, %r117, 7;
	setp.eq.s32 	%p36, %r117, 6;
	setp.eq.s32 	%p37, %r117, 5;
	setp.eq.s32 	%p38, %r117, 4;
	setp.eq.s32 	%p39, %r117, 3;
	setp.eq.s32 	%p40, %r117, 2;
	setp.eq.s32 	%p41, %r117, 1;
	bar.sync 	0;
	ld.shared.v4.u32 	{%r118, %r119, %r120, %r121}, [_ZZ4sortIdEvPKT_PS0_E8tmp_sort+36864];
	selp.b32 	%r122, %r118, %r246, %p41;
	add.s32 	%r123, %r119, %r118;
	selp.b32 	%r124, %r123, %r122, %p40;
	add.s32 	%r125, %r123, %r120;
	selp.b32 	%r126, %r125, %r124, %p39;
	add.s32 	%r127, %r125, %r121;
	selp.b32 	%r128, %r127, %r126, %p38;
	ld.shared.v4.u32 	{%r129, %r130, %r131, %r132}, [_ZZ4sortIdEvPKT_PS0_E8tmp_sort+36880];
	add.s32 	%r133, %r127, %r129;
	selp.b32 	%r134, %r133, %r128, %p37;
	add.s32 	%r135, %r133, %r130;
	selp.b32 	%r136, %r135, %r134, %p36;
	add.s32 	%r137, %r135, %r131;
	selp.b32 	%r138, %r137, %r136, %p35;
	add.s32 	%r139, %r137, %r132;
	selp.b32 	%r140, %r139, %r138, %p34;
	ld.shared.v4.u32 	{%r141, %r142, %r143, %r144}, [_ZZ4sortIdEvPKT_PS0_E8tmp_sort+36896];
	add.s32 	%r145, %r139, %r141;
	selp.b32 	%r146, %r145, %r140, %p33;
	add.s32 	%r147, %r145, %r142;
	selp.b32 	%r148, %r147, %r146, %p32;
	add.s32 	%r149, %r147, %r143;
	selp.b32 	%r150, %r149, %r148, %p31;
	add.s32 	%r151, %r149, %r144;
	selp.b32 	%r152, %r151, %r150, %p30;
	ld.shared.v4.u32 	{%r153, %r154, %r155, %r156}, [_ZZ4sortIdEvPKT_PS0_E8tmp_sort+36912];
	add.s32 	%r157, %r151, %r153;
	selp.b32 	%r158, %r157, %r152, %p29;
	add.s32 	%r159, %r157, %r154;
	selp.b32 	%r160, %r159, %r158, %p28;
	add.s32 	%r161, %r159, %r155;
	selp.b32 	%r162, %r161, %r160, %p27;
	add.s32 	%r163, %r161, %r156;
	selp.b32 	%r164, %r163, %r162, %p26;
	ld.shared.v4.u32 	{%r165, %r166, %r167, %r168}, [_ZZ4sortIdEvPKT_PS0_E8tmp_sort+36928];
	add.s32 	%r169, %r163, %r165;
	selp.b32 	%r170, %r169, %r164, %p25;
	add.s32 	%r171, %r169, %r166;
	selp.b32 	%r172, %r171, %r170, %p24;
	add.s32 	%r173, %r171, %r167;
	selp.b32 	%r174, %r173, %r172, %p23;
	add.s32 	%r175, %r173, %r168;
	selp.b32 	%r176, %r175, %r174, %p22;
	ld.shared.v4.u32 	{%r177, %r178, %r179, %r180}, [_ZZ4sortIdEvPKT_PS0_E8tmp_sort+36944];
	add.s32 	%r181, %r175, %r177;
	selp.b32 	%r182, %r181, %r176, %p21;
	add.s32 	%r183, %r181, %r178;
	selp.b32 	%r184, %r183, %r182, %p20;
	add.s32 	%r185, %r183, %r179;
	selp.b32 	%r186, %r185, %r184, %p19;
	add.s32 	%r187, %r185, %r180;
	selp.b32 	%r188, %r187, %r186, %p18;
	ld.shared.v4.u32 	{%r189, %r190, %r191, %r192}, [_ZZ4sortIdEvPKT_PS0_E8tmp_sort+36960];
	add.s32 	%r193, %r187, %r189;
	selp.b32 	%r194, %r193, %r188, %p17;
	add.s32 	%r195, %r193, %r190;
	selp.b32 	%r196, %r195, %r194, %p16;
	add.s32 	%r197, %r195, %r191;
	selp.b32 	%r198, %r197, %r196, %p15;
	add.s32 	%r199, %r197, %r192;
	selp.b32 	%r200, %r199, %r198, %p14;
	ld.shared.v4.u32 	{%r201, %r202, %r203, %r204}, [_ZZ4sortIdEvPKT_PS0_E8tmp_sort+36976];
	add.s32 	%r205, %r199, %r201;
	selp.b32 	%r206, %r205, %r200, %p13;
	add.s32 	%r207, %r205, %r202;
	selp.b32 	%r208, %r207, %r206, %p12;
	add.s32 	%r209, %r207, %r203;
	selp.b32 	%r246, %r209, %r208, %p11;
	add.s32 	%r23, %r209, %r204;
	setp.ne.s32 	%p42, %r44, 0;
	selp.b32 	%r210, %r116, 0, %p42;
	add.s32 	%r211, %r246, %r210;
	or.pred  	%p43, %p10, %p42;
	selp.b32 	%r249, %r211, %r116, %p10;
	@%p43 bra 	$L__BB0_5;
	shl.b32 	%r249, %r23, 16;
	st.shared.u32 	[_ZZ4sortIdEvPKT_PS0_E8tmp_sort+37024], %r249;
$L__BB0_5:
	setp.eq.s32 	%p44, %r1, 0;
	bar.sync 	0;
	@%p44 bra 	$L__BB0_7;
	ld.shared.u32 	%r212, [_ZZ4sortIdEvPKT_PS0_E8tmp_sort+37024];
	add.s32 	%r249, %r212, %r249;
$L__BB0_7:
	add.s32 	%r213, %r11, %r249;
	add.s32 	%r214, %r12, %r249;
	add.s32 	%r215, %r13, %r249;
	add.s32 	%r216, %r14, %r249;
	add.s32 	%r217, %r15, %r249;
	add.s32 	%r218, %r16, %r249;
	add.s32 	%r219, %r17, %r249;
	add.s32 	%r220, %r18, %r249;
	st.shared.u32 	[%r4], %r249;
	st.shared.u32 	[%r4+4], %r213;
	st.shared.u32 	[%r4+8], %r214;
	st.shared.u32 	[%r4+12], %r215;
	st.shared.u32 	[%r4+16], %r216;
	st.shared.u32 	[%r4+20], %r217;
	st.shared.u32 	[%r4+24], %r218;
	st.shared.u32 	[%r4+28], %r219;
	st.shared.u32 	[%r4+32], %r220;
	bar.sync 	0;
	cvt.u32.u16 	%r221, %rs1;
	ld.shared.u16 	%r222, [%r7];
	add.s32 	%r223, %r222, %r221;
	cvt.u32.u16 	%r224, %rs2;
	ld.shared.u16 	%r225, [%r8];
	add.s32 	%r226, %r225, %r224;
	cvt.u32.u16 	%r227, %rs3;
	ld.shared.u16 	%r228, [%r9];
	add.s32 	%r229, %r228, %r227;
	cvt.u32.u16 	%r230, %rs4;
	ld.shared.u16 	%r231, [%r10];
	add.s32 	%r232, %r231, %r230;
	bar.sync 	0;
	shl.b32 	%r233, %r223, 3;
	mov.u32 	%r234, _ZZ4sortIdEvPKT_PS0_E8tmp_sort;
	add.s32 	%r235, %r234, %r233;
	st.shared.u64 	[%r235], %rd54;
	shl.b32 	%r236, %r226, 3;
	add.s32 	%r237, %r234, %r236;
	st.shared.u64 	[%r237], %rd53;
	shl.b32 	%r238, %r229, 3;
	add.s32 	%r239, %r234, %r238;
	st.shared.u64 	[%r239], %rd52;
	shl.b32 	%r240, %r232, 3;
	add.s32 	%r241, %r234, %r240;
	st.shared.u64 	[%r241], %rd51;
	bar.sync 	0;
	shl.b32 	%r242, %r1, 5;
	add.s32 	%r243, %r234, %r242;
	ld.shared.v2.f64 	{%fd1, %fd2}, [%r243];
	mov.b64 	%rd54, %fd1;
	mov.b64 	%rd53, %fd2;
	shl.b32 	%r244, %r1, 2;
	sub.s32 	%r245, %r4, %r244;
	ld.shared.v2.f64 	{%fd3, %fd4}, [%r245+16];
	mov.b64 	%rd52, %fd3;
	mov.b64 	%rd51, %fd4;
	setp.gt.u32 	%p45, %r247, 59;
	@%p45 bra 	$L__BB0_9;
	add.s32 	%r247, %r247, 4;
	bar.sync 	0;
	bra.uni 	$L__BB0_1;
$L__BB0_9:
	ld.param.u64 	%rd50, [_Z4sortIdEvPKT_PS0__param_1];
	setp.gt.s64 	%p46, %rd54, -1;
	selp.b64 	%rd39, -1, -9223372036854775808, %p46;
	xor.b64  	%rd40, %rd39, %rd54;
	setp.gt.s64 	%p47, %rd53, -1;
	selp.b64 	%rd41, -1, -9223372036854775808, %p47;
	xor.b64  	%rd42, %rd41, %rd53;
	setp.gt.s64 	%p48, %rd52, -1;
	selp.b64 	%rd43, -1, -9223372036854775808, %p48;
	xor.b64  	%rd44, %rd43, %rd52;
	setp.gt.s64 	%p49, %rd51, -1;
	selp.b64 	%rd45, -1, -9223372036854775808, %p49;
	xor.b64  	%rd46, %rd45, %rd51;
	cvta.to.global.u64 	%rd47, %rd50;
	mul.wide.s32 	%rd48, %r2, 8;
	add.s64 	%rd49, %rd47, %rd48;
	st.global.u64 	[%rd49], %rd40;
	st.global.u64 	[%rd49+8], %rd42;
	st.global.u64 	[%rd49+16], %rd44;
	st.global.u64 	[%rd49+24], %rd46;
	ret;

}
	// .globl	_ZN3cub18CUB_300001_SM_10006detail11EmptyKernelIvEEvv
.visible .entry _ZN3cub18CUB_300001_SM_10006detail11EmptyKernelIvEEvv()
{


	ret;

}


// ===== COMPILED SASS (sm_100) =====

	.target	sm_100

	.elftype	@"ET_EXEC"


//--------------------- .note.nv.tkinfo           --------------------------
	.section	.note.nv.tkinfo,"",@"SHT_NOTE"
	.sectionflags	@"SHF_NOTE_NV_TKINFO"
	.tkinfo
        /*0018*/ 	.word	0x00000002
        /*0030*/ 	.string	""
        /*0030*/ 	.string	"ptxas"
        /*0030*/ 	.string	"Cuda compilation tools, release 13.0, V13.0.88"
        /*0030*/ 	.string	"Build cuda_13.0.r13.0/compiler.36424714_0"
        /*0030*/ 	.string	"-arch sm_100 -m 64 "



//--------------------- .note.nv.cuinfo           --------------------------
	.section	.note.nv.cuinfo,"",@"SHT_NOTE"
	.sectionflags	@"SHF_NOTE_NV_CUINFO"
        /*0018*/ 	.short	0x0002
        /*001a*/ 	.short	0x0064
        /*001c*/ 	.short	0x0082
	.zero		2


//--------------------- .nv.info                  --------------------------
	.section	.nv.info,"",@"SHT_CUDA_INFO"
	.align	4


	//----- nvinfo : EIATTR_REGCOUNT
	.align		4
        /*0000*/ 	.byte	0x04, 0x2f
        /*0002*/ 	.short	(.L_41 - .L_40)
	.align		4
.L_40:
        /*0004*/ 	.word	index@(_Z4sortIdEvPKT_PS0_)
        /*0008*/ 	.word	0x00000030


	//----- nvinfo : EIATTR_FRAME_SIZE
	.align		4
.L_41:
        /*000c*/ 	.byte	0x04, 0x11
        /*000e*/ 	.short	(.L_43 - .L_42)
	.align		4
.L_42:
        /*0010*/ 	.word	index@(_Z4sortIdEvPKT_PS0_)
        /*0014*/ 	.word	0x00000000


	//----- nvinfo : EIATTR_REGCOUNT
	.align		4
.L_43:
        /*0018*/ 	.byte	0x04, 0x2f
        /*001a*/ 	.short	(.L_45 - .L_44)
	.align		4
.L_44:
        /*001c*/ 	.word	index@(_ZN3cub18CUB_300001_SM_10006detail11EmptyKernelIvEEvv)
        /*0020*/ 	.word	0x00000004


	//----- nvinfo : EIATTR_FRAME_SIZE
	.align		4
.L_45:
        /*0024*/ 	.byte	0x04, 0x11
        /*0026*/ 	.short	(.L_47 - .L_46)
	.align		4
.L_46:
        /*0028*/ 	.word	index@(_ZN3cub18CUB_300001_SM_10006detail11EmptyKernelIvEEvv)
        /*002c*/ 	.word	0x00000000


	//----- nvinfo : EIATTR_MIN_STACK_SIZE
	.align		4
.L_47:
        /*0030*/ 	.byte	0x04, 0x12
        /*0032*/ 	.short	(.L_49 - .L_48)
	.align		4
.L_48:
        /*0034*/ 	.word	index@(_ZN3cub18CUB_300001_SM_10006detail11EmptyKernelIvEEvv)
        /*0038*/ 	.word	0x00000000


	//----- nvinfo : EIATTR_MIN_STACK_SIZE
	.align		4
.L_49:
        /*003c*/ 	.byte	0x04, 0x12
        /*003e*/ 	.short	(.L_51 - .L_50)
	.align		4
.L_50:
        /*0040*/ 	.word	index@(_Z4sortIdEvPKT_PS0_)
        /*0044*/ 	.word	0x00000000
.L_51:


//--------------------- .nv.compat                --------------------------
	.section	.nv.compat,"",@"SHT_CUDA_COMPAT_INFO"
	.align	4
        /*0000*/ 	.byte	0x02, 0x09, 0x00, 0x00, 0x02, 0x02, 0x01, 0x00, 0x02, 0x05, 0x05, 0x00, 0x03, 0x07, 0x01, 0x01
        /*0010*/ 	.byte	0x02, 0x03, 0x00, 0x00, 0x02, 0x06, 0x01, 0x00, 0x04, 0x0b, 0x08, 0x00, 0x09, 0x00, 0x00, 0x00
        /*0020*/ 	.byte	0x00, 0x00, 0x00, 0x00


//--------------------- .nv.info._ZN3cub18CUB_300001_SM_10006detail11EmptyKernelIvEEvv --------------------------
	.section	.nv.info._ZN3cub18CUB_300001_SM_10006detail11EmptyKernelIvEEvv,"",@"SHT_CUDA_INFO"
	.sectionflags	@""
	.align	4


	//----- nvinfo : EIATTR_CUDA_API_VERSION
	.align		4
        /*0000*/ 	.byte	0x04, 0x37
        /*0002*/ 	.short	(.L_53 - .L_52)
.L_52:
        /*0004*/ 	.word	0x00000082


	//----- nvinfo : EIATTR_SPARSE_MMA_MASK
	.align		4
.L_53:
        /*0008*/ 	.byte	0x03, 0x50
        /*000a*/ 	.short	0x0000


	//----- nvinfo : EIATTR_MAXREG_COUNT
	.align		4
        /*000c*/ 	.byte	0x03, 0x1b
        /*000e*/ 	.short	0x00ff


	//----- nvinfo : EIATTR_MERCURY_ISA_VERSION
	.align		4
        /*0010*/ 	.byte	0x03, 0x5f
        /*0012*/ 	.short	0x0101


	//----- nvinfo : EIATTR_VRC_CTA_INIT_COUNT
	.align		4
        /*0014*/ 	.byte	0x02, 0x4a
	.zero		1
	.zero		1


	//----- nvinfo : EIATTR_EXIT_INSTR_OFFSETS
	.align		4
        /*0018*/ 	.byte	0x04, 0x1c
        /*001a*/ 	.short	(.L_55 - .L_54)


	//   ....[0]....
.L_54:
        /*001c*/ 	.word	0x00000010


	//----- nvinfo : EIATTR_SW_WAR
	.align		4
.L_55:
        /*0020*/ 	.byte	0x04, 0x36
        /*0022*/ 	.short	(.L_57 - .L_56)
.L_56:
        /*0024*/ 	.word	0x00000008
.L_57:


//--------------------- .nv.info._Z4sortIdEvPKT_PS0_ --------------------------
	.section	.nv.info._Z4sortIdEvPKT_PS0_,"",@"SHT_CUDA_INFO"
	.sectionflags	@""
	.align	4


	//----- nvinfo : EIATTR_CUDA_API_VERSION
	.align		4
        /*0000*/ 	.byte	0x04, 0x37
        /*0002*/ 	.short	(.L_59 - .L_58)
.L_58:
        /*0004*/ 	.word	0x00000082


	//----- nvinfo : EIATTR_KPARAM_INFO
	.align		4
.L_59:
        /*0008*/ 	.byte	0x04, 0x17
        /*000a*/ 	.short	(.L_61 - .L_60)
.L_60:
        /*000c*/ 	.word	0x00000000
        /*0010*/ 	.short	0x0001
        /*0012*/ 	.short	0x0008
        /*0014*/ 	.byte	0x00, 0xf5, 0x21, 0x00


	//----- nvinfo : EIATTR_KPARAM_INFO
	.align		4
.L_61:
        /*0018*/ 	.byte	0x04, 0x17
        /*001a*/ 	.short	(.L_63 - .L_62)
.L_62:
        /*001c*/ 	.word	0x00000000
        /*0020*/ 	.short	0x0000
        /*0022*/ 	.short	0x0000
        /*0024*/ 	.byte	0x00, 0xf5, 0x21, 0x00


	//----- nvinfo : EIATTR_SPARSE_MMA_MASK
	.align		4
.L_63:
        /*0028*/ 	.byte	0x03, 0x50
        /*002a*/ 	.short	0x0000


	//----- nvinfo : EIATTR_MAXREG_COUNT
	.align		4
        /*002c*/ 	.byte	0x03, 0x1b
        /*002e*/ 	.short	0x00ff


	//----- nvinfo : EIATTR_NUM_BARRIERS
	.align		4
        /*0030*/ 	.byte	0x02, 0x4c
        /*0032*/ 	.byte	0x01
	.zero		1


	//----- nvinfo : EIATTR_MERCURY_ISA_VERSION
	.align		4
        /*0034*/ 	.byte	0x03, 0x5f
        /*0036*/ 	.short	0x0101


	//----- nvinfo : EIATTR_COOP_GROUP_MASK_REGIDS
	.align		4
        /*0038*/ 	.byte	0x04, 0x29
        /*003a*/ 	.short	(.L_65 - .L_64)


	//   ....[0]....
.L_64:
        /*003c*/ 	.word	0xffffffff


	//   ....[1]....
        /*0040*/ 	.word	0xffffffff


	//   ....[2]....
        /*0044*/ 	.word	0xffffffff


	//   ....[3]....
        /*0048*/ 	.word	0xffffffff


	//   ....[4]....
        /*004c*/ 	.word	0xffffffff


	//----- nvinfo : EIATTR_COOP_GROUP_INSTR_OFFSETS
	.align		4
.L_65:
        /*0050*/ 	.byte	0x04, 0x28
        /*0052*/ 	.short	(.L_67 - .L_66)


	//   ....[0]....
.L_66:
        /*0054*/ 	.word	0x00000880


	//   ....[1]....
        /*0058*/ 	.word	0x000008a0


	//   ....[2]....
        /*005c*/ 	.word	0x000008c0


	//   ....[3]....
        /*0060*/ 	.word	0x000008e0


	//   ....[4]....
        /*0064*/ 	.word	0x00000900


	//----- nvinfo : EIATTR_VRC_CTA_INIT_COUNT
	.align		4
.L_67:
        /*0068*/ 	.byte	0x02, 0x4a
	.zero		1
	.zero		1


	//----- nvinfo : EIATTR_EXIT_INSTR_OFFSETS
	.align		4
        /*006c*/ 	.byte	0x04, 0x1c
        /*006e*/ 	.short	(.L_69 - .L_68)


	//   ....[0]....
.L_68:
        /*0070*/ 	.word	0x00001580


	//----- nvinfo : EIATTR_CBANK_PARAM_SIZE
	.align		4
.L_69:
        /*0074*/ 	.byte	0x03, 0x19
        /*0076*/ 	.short	0x0010


	//----- nvinfo : EIATTR_PARAM_CBANK
	.align		4
        /*0078*/ 	.byte	0x04, 0x0a
        /*007a*/ 	.short	(.L_71 - .L_70)
	.align		4
.L_70:
        /*007c*/ 	.word	index@(.nv.constant0._Z4sortIdEvPKT_PS0_)
        /*0080*/ 	.short	0x0380
        /*0082*/ 	.short	0x0010


	//----- nvinfo : EIATTR_SW_WAR
	.align		4
.L_71:
        /*0084*/ 	.byte	0x04, 0x36
        /*0086*/ 	.short	(.L_73 - .L_72)
.L_72:
        /*0088*/ 	.word	0x00000008
.L_73:


//--------------------- .nv.callgraph             --------------------------
	.section	.nv.callgraph,"",@"SHT_CUDA_CALLGRAPH"
	.align	4
	.sectionentsize	8
	.align		4
        /*0000*/ 	.word	0x00000000
	.align		4
        /*0004*/ 	.word	0xffffffff
	.align		4
        /*0008*/ 	.word	0x00000000
	.align		4
        /*000c*/ 	.word	0xfffffffe
	.align		4
        /*0010*/ 	.word	0x00000000
	.align		4
        /*0014*/ 	.word	0xfffffffd
	.align		4
        /*0018*/ 	.word	0x00000000
	.align		4
        /*001c*/ 	.word	0xfffffffc


//--------------------- .nv.constant4             --------------------------
	.section	.nv.constant4,"a",@progbits
	.align	8
	.align		8
.nv.constant4:
        /*0000*/ 	.dword	_ZN30_INTERNAL_d67cd747_4_k_cu_main4cuda3std3__45__cpo5beginE
	.align		8
        /*0008*/ 	.dword	_ZN30_INTERNAL_d67cd747_4_k_cu_main4cuda3std3__45__cpo3endE
	.align		8
        /*0010*/ 	.dword	_ZN30_INTERNAL_d67cd747_4_k_cu_main4cuda3std3__45__cpo6cbeginE
	.align		8
        /*0018*/ 	.dword	_ZN30_INTERNAL_d67cd747_4_k_cu_main4cuda3std3__45__cpo4cendE
	.align		8
        /*0020*/ 	.dword	_ZN30_INTERNAL_d67cd747_4_k_cu_main4cuda3std3__45__cpo6rbeginE
	.align		8
        /*0028*/ 	.dword	_ZN30_INTERNAL_d67cd747_4_k_cu_main4cuda3std3__45__cpo4rendE
	.align		8
        /*0030*/ 	.dword	_ZN30_INTERNAL_d67cd747_4_k_cu_main4cuda3std3__45__cpo7crbeginE
	.align		8
        /*0038*/ 	.dword	_ZN30_INTERNAL_d67cd747_4_k_cu_main4cuda3std3__45__cpo5crendE
	.align		8
        /*0040*/ 	.dword	_ZN30_INTERNAL_d67cd747_4_k_cu_main4cuda3std3__432_GLOBAL__N__d67cd747_4_k_cu_main6ignoreE
	.align		8
        /*0048*/ 	.dword	_ZN30_INTERNAL_d67cd747_4_k_cu_main4cuda3std3__419piecewise_constructE
	.align		8
        /*0050*/ 	.dword	_ZN30_INTERNAL_d67cd747_4_k_cu_main4cuda3std3__48in_placeE
	.align		8
        /*0058*/ 	.dword	_ZN30_INTERNAL_d67cd747_4_k_cu_main4cuda3std3__420unreachable_sentinelE
	.align		8
        /*0060*/ 	.dword	_ZN30_INTERNAL_d67cd747_4_k_cu_main4cuda3std3__47nulloptE
	.align		8
        /*0068*/ 	.dword	_ZN30_INTERNAL_d67cd747_4_k_cu_main4cuda3std3__48unexpectE
	.align		8
        /*0070*/ 	.dword	_ZN30_INTERNAL_d67cd747_4_k_cu_main4cuda3std6ranges3__45__cpo4swapE
	.align		8
        /*0078*/ 	.dword	_ZN30_INTERNAL_d67cd747_4_k_cu_main4cuda3std6ranges3__45__cpo9iter_moveE
	.align		8
        /*0080*/ 	.dword	_ZN30_INTERNAL_d67cd747_4_k_cu_main4cuda3std6ranges3__45__cpo5beginE
	.align		8
        /*0088*/ 	.dword	_ZN30_INTERNAL_d67cd747_4_k_cu_main4cuda3std6ranges3__45__cpo3endE
	.align		8
        /*0090*/ 	.dword	_ZN30_INTERNAL_d67cd747_4_k_cu_main4cuda3std6ranges3__45__cpo6cbeginE
	.align		8
        /*0098*/ 	.dword	_ZN30_INTERNAL_d67cd747_4_k_cu_main4cuda3std6ranges3__45__cpo4cendE
	.align		8
        /*00a0*/ 	.dword	_ZN30_INTERNAL_d67cd747_4_k_cu_main4cuda3std6ranges3__45__cpo7advanceE
	.align		8
        /*00a8*/ 	.dword	_ZN30_INTERNAL_d67cd747_4_k_cu_main4cuda3std6ranges3__45__cpo9iter_swapE
	.align		8
        /*00b0*/ 	.dword	_ZN30_INTERNAL_d67cd747_4_k_cu_main4cuda3std6ranges3__45__cpo4nextE
	.align		8
        /*00b8*/ 	.dword	_ZN30_INTERNAL_d67cd747_4_k_cu_main4cuda3std6ranges3__45__cpo4prevE
	.align		8
        /*00c0*/ 	.dword	_ZN30_INTERNAL_d67cd747_4_k_cu_main4cuda3std6ranges3__45__cpo4dataE
	.align		8
        /*00c8*/ 	.dword	_ZN30_INTERNAL_d67cd747_4_k_cu_main4cuda3std6ranges3__45__cpo5cdataE
	.align		8
        /*00d0*/ 	.dword	_ZN30_INTERNAL_d67cd747_4_k_cu_main4cuda3std6ranges3__45__cpo4sizeE
	.align		8
        /*00d8*/ 	.dword	_ZN30_INTERNAL_d67cd747_4_k_cu_main4cuda3std6ranges3__45__cpo5ssizeE
	.align		8
        /*00e0*/ 	.dword	_ZN30_INTERNAL_d67cd747_4_k_cu_main4cuda3std6ranges3__45__cpo8distanceE
	.align		8
        /*00e8*/ 	.dword	_ZN30_INTERNAL_d67cd747_4_k_cu_main6thrust24THRUST_300001_SM_1000_NS6system6detail10sequential3seqE
	.align		8
        /*00f0*/ 	.dword	_ZN30_INTERNAL_d67cd747_4_k_cu_main6thrust24THRUST_300001_SM_1000_NS12placeholders2_1E
	.align		8
        /*00f8*/ 	.dword	_ZN30_INTERNAL_d67cd747_4_k_cu_main6thrust24THRUST_300001_SM_1000_NS12placeholders2_2E
	.align		8
        /*0100*/ 	.dword	_ZN30_INTERNAL_d67cd747_4_k_cu_main6thrust24THRUST_300001_SM_1000_NS12placeholders2_3E
	.align		8
        /*0108*/ 	.dword	_ZN30_INTERNAL_d67cd747_4_k_cu_main6thrust24THRUST_300001_SM_1000_NS12placeholders2_4E
	.align		8
        /*0110*/ 	.dword	_ZN30_INTERNAL_d67cd747_4_k_cu_main6thrust24THRUST_300001_SM_1000_NS12placeholders2_5E
	.align		8
        /*0118*/ 	.dword	_ZN30_INTERNAL_d67cd747_4_k_cu_main6thrust24THRUST_300001_SM_1000_NS12placeholders2_6E
	.align		8
        /*0120*/ 	.dword	_ZN30_INTERNAL_d67cd747_4_k_cu_main6thrust24THRUST_300001_SM_1000_NS12placeholders2_7E
	.align		8
        /*0128*/ 	.dword	_ZN30_INTERNAL_d67cd747_4_k_cu_main6thrust24THRUST_300001_SM_1000_NS12placeholders2_8E
	.align		8
        /*0130*/ 	.dword	_ZN30_INTERNAL_d67cd747_4_k_cu_main6thrust24THRUST_300001_SM_1000_NS12placeholders2_9E
	.align		8
        /*0138*/ 	.dword	_ZN30_INTERNAL_d67cd747_4_k_cu_main6thrust24THRUST_300001_SM_1000_NS12placeholders3_10E


//--------------------- .text._ZN3cub18CUB_300001_SM_10006detail11EmptyKernelIvEEvv --------------------------
	.section	.text._ZN3cub18CUB_300001_SM_10006detail11EmptyKernelIvEEvv,"ax",@progbits
	.align	128
        .global         _ZN3cub18CUB_300001_SM_10006detail11EmptyKernelIvEEvv
        .type           _ZN3cub18CUB_300001_SM_10006detail11EmptyKernelIvEEvv,@function
        .size           _ZN3cub18CUB_300001_SM_10006detail11EmptyKernelIvEEvv,(.L_x_3 - _ZN3cub18CUB_300001_SM_10006detail11EmptyKernelIvEEvv)
        .other          _ZN3cub18CUB_300001_SM_10006detail11EmptyKernelIvEEvv,@"STO_CUDA_ENTRY STV_DEFAULT"
_ZN3cub18CUB_300001_SM_10006detail11EmptyKernelIvEEvv:
.text._ZN3cub18CUB_300001_SM_10006detail11EmptyKernelIvEEvv:
[----:B------:R-:W-:Y:S01]  /*0000*/  LDC R1, c[0x0][0x37c] ;  /* 0x0000df00ff017b82 */ /* 0x000fe20000000800 */
[----:B------:R-:W-:Y:S05]  /*0010*/  EXIT ;  /* 0x000000000000794d */ /* 0x000fea0003800000 */
.L_x_0:
[----:B------:R-:W-:-:S00]  /*0020*/  BRA `(.L_x_0) ;  /* 0xfffffffc00fc7947 */ /* 0x000fc0000383ffff */
[----:B------:R-:W-:-:S00]  /*0030*/  NOP ;  /* 0x0000000000007918 */ /* 0x000fc00000000000 */
        /* <DEDUP_REMOVED lines=12> */
.L_x_3:


//--------------------- .text._Z4sortIdEvPKT_PS0_ --------------------------
	.section	.text._Z4sortIdEvPKT_PS0_,"ax",@progbits
	.align	128
        .global         _Z4sortIdEvPKT_PS0_
        .type           _Z4sortIdEvPKT_PS0_,@function
        .size           _Z4sortIdEvPKT_PS0_,(.L_x_4 - _Z4sortIdEvPKT_PS0_)
        .other          _Z4sortIdEvPKT_PS0_,@"STO_CUDA_ENTRY STV_DEFAULT"
_Z4sortIdEvPKT_PS0_:
.text._Z4sortIdEvPKT_PS0_:
[----:B------:R-:W-:Y:S01]  /*0000*/  LDC R1, c[0x0][0x37c] ;  /* 0x0000df00ff017b82 */ /* 0x000fe20000000800 */
[----:B------:R-:W0:Y:S07]  /*0010*/  S2R R26, SR_TID.X ;  /* 0x00000000001a7919 */ /* 0x000e2e0000002100 */
[----:B------:R-:W0:Y:S01]  /*0020*/  S2UR UR4, SR_CTAID.X ;  /* 0x00000000000479c3 */ /* 0x000e220000002500 */
[----:B------:R-:W1:Y:S07]  /*0030*/  LDCU.64 UR6, c[0x0][0x358] ;  /* 0x00006b00ff0677ac */ /* 0x000e6e0008000a00 */
[----:B------:R-:W0:Y:S08]  /*0040*/  LDC R5, c[0x0][0x360] ;  /* 0x0000d800ff057b82 */ /* 0x000e300000000800 */
[----:B------:R-:W2:Y:S01]  /*0050*/  LDC.64 R2, c[0x0][0x380] ;  /* 0x0000e000ff027b82 */ /* 0x000ea20000000a00 */
[----:B0-----:R-:W-:-:S04]  /*0060*/  IMAD R40, R5, UR4, R26 ;  /* 0x0000000405287c24 */ /* 0x001fc8000f8e021a */
[----:B------:R-:W-:-:S04]  /*0070*/  IMAD.SHL.U32 R40, R40, 0x4, RZ ;  /* 0x0000000428287824 */ /* 0x000fc800078e00ff */
[----:B--2---:R-:W-:-:S05]  /*0080*/  IMAD.WIDE R2, R40, 0x8, R2 ;  /* 0x0000000828027825 */ /* 0x004fca00078e0202 */
[----:B-1----:R-:W2:Y:S04]  /*0090*/  LDG.E.64 R4, desc[UR6][R2.64] ;  /* 0x0000000602047981 */ /* 0x002ea8000c1e1b00 */
[----:B------:R-:W3:Y:S04]  /*00a0*/  LDG.E.64 R6, desc[UR6][R2.64+0x8] ;  /* 0x0000080602067981 */ /* 0x000ee8000c1e1b00 */
[----:B------:R-:W4:Y:S04]  /*00b0*/  LDG.E.64 R8, desc[UR6][R2.64+0x10] ;  /* 0x0000100602087981 */ /* 0x000f28000c1e1b00 */
[----:B------:R-:W5:Y:S01]  /*00c0*/  LDG.E.64 R10, desc[UR6][R2.64+0x18] ;  /* 0x00001806020a7981 */ /* 0x000f62000c1e1b00 */
[----:B------:R-:W0:Y:S01]  /*00d0*/  S2UR UR5, SR_CgaCtaId ;  /* 0x00000000000579c3 */ /* 0x000e220000008800 */
[----:B------:R-:W-:Y:S01]  /*00e0*/  IMAD.MOV.U32 R15, RZ, RZ, -0x1 ;  /* 0xffffffffff0f7424 */ /* 0x000fe200078e00ff */
[----:B------:R-:W-:Y:S01]  /*00f0*/  UMOV UR4, 0x400 ;  /* 0x0000040000047882 */ /* 0x000fe20000000000 */
[----:B------:R-:W1:Y:S01]  /*0100*/  S2R R25, SR_LANEID ;  /* 0x0000000000197919 */ /* 0x000e620000000000 */
[----:B------:R-:W-:Y:S01]  /*0110*/  IMAD.MOV.U32 R38, RZ, RZ, RZ ;  /* 0x000000ffff267224 */ /* 0x000fe200078e00ff */
[----:B0-----:R-:W-:-:S06]  /*0120*/  ULEA UR4, UR5, UR4, 0x18 ;  /* 0x0000000405047291 */ /* 0x001fcc000f8ec0ff */
[----:B------:R-:W-:-:S05]  /*0130*/  LEA R41, R26, UR4, 0x5 ;  /* 0x000000041a297c11 */ /* 0x000fca000f8e28ff */
[----:B------:R-:W-:-:S04]  /*0140*/  IMAD R41, R26, -0x1c, R41 ;  /* 0xffffffe41a297824 */ /* 0x000fc800078e0229 */
[----:B------:R-:W-:Y:S01]  /*0150*/  IMAD R39, R26, 0x20, R41 ;  /* 0x000000201a277824 */ /* 0x000fe200078e0229 */
[----:B--2---:R-:W-:-:S04]  /*0160*/  ISETP.GT.U32.AND P0, PT, R4, -0x1, PT ;  /* 0xffffffff0400780c */ /* 0x004fc80003f04070 */
[----:B------:R-:W-:Y:S02]  /*0170*/  ISETP.GT.AND.EX P0, PT, R5, -0x1, PT, P0 ;  /* 0xffffffff0500780c */ /* 0x000fe40003f04300 */
[----:B---3--:R-:W-:Y:S02]  /*0180*/  ISETP.GT.U32.AND P1, PT, R6, -0x1, PT ;  /* 0xffffffff0600780c */ /* 0x008fe40003f24070 */
[----:B------:R-:W-:Y:S02]  /*0190*/  SEL R13, RZ, 0xffffffff, P0 ;  /* 0xffffffffff0d7807 */ /* 0x000fe40000000000 */
[----:B------:R-:W-:Y:S02]  /*01a0*/  SEL R17, R15, 0x80000000, !P0 ;  /* 0x800000000f117807 */ /* 0x000fe40004000000 */
[----:B------:R-:W-:Y:S02]  /*01b0*/  ISETP.GT.AND.EX P0, PT, R7, -0x1, PT, P1 ;  /* 0xffffffff0700780c */ /* 0x000fe40003f04310 */
[----:B----4-:R-:W-:-:S02]  /*01c0*/  ISETP.GT.U32.AND P1, PT, R8, -0x1, PT ;  /* 0xffffffff0800780c */ /* 0x010fc40003f24070 */
[----:B-----5:R-:W-:Y:S02]  /*01d0*/  ISETP.GT.U32.AND P2, PT, R10, -0x1, PT ;  /* 0xffffffff0a00780c */ /* 0x020fe40003f44070 */
[----:B------:R-:W-:Y:S02]  /*01e0*/  SEL R3, RZ, 0xffffffff, P0 ;  /* 0xffffffffff037807 */ /* 0x000fe40000000000 */
[----:B------:R-:W-:Y:S02]  /*01f0*/  SEL R19, R15, 0x80000000, !P0 ;  /* 0x800000000f137807 */ /* 0x000fe40004000000 */
[----:B------:R-:W-:Y:S02]  /*0200*/  ISETP.GT.AND.EX P0, PT, R9, -0x1, PT, P1 ;  /* 0xffffffff0900780c */ /* 0x000fe40003f04310 */
[----:B------:R-:W-:Y:S02]  /*0210*/  ISETP.GT.AND.EX P1, PT, R11, -0x1, PT, P2 ;  /* 0xffffffff0b00780c */ /* 0x000fe40003f24320 */
[----:B------:R-:W-:-:S02]  /*0220*/  LOP3.LUT R16, R13, R4, RZ, 0x3c, !PT ;  /* 0x000000040d107212 */ /* 0x000fc400078e3cff */
[----:B------:R-:W-:Y:S02]  /*0230*/  LOP3.LUT R17, R17, R5, RZ, 0x3c, !PT ;  /* 0x0000000511117212 */ /* 0x000fe400078e3cff */
[----:B------:R-:W-:Y:S02]  /*0240*/  LOP3.LUT R18, R3, R6, RZ, 0x3c, !PT ;  /* 0x0000000603127212 */ /* 0x000fe400078e3cff */
[C---:B------:R-:W-:Y:S02]  /*0250*/  SEL R13, R15.reuse, 0x80000000, !P0 ;  /* 0x800000000f0d7807 */ /* 0x040fe40004000000 */
[----:B------:R-:W-:Y:S02]  /*0260*/  SEL R5, RZ, 0xffffffff, P0 ;  /* 0xffffffffff057807 */ /* 0x000fe40000000000 */
[----:B------:R-:W-:Y:S02]  /*0270*/  SEL R3, RZ, 0xffffffff, P1 ;  /* 0xffffffffff037807 */ /* 0x000fe40000800000 */
[----:B------:R-:W-:-:S02]  /*0280*/  SEL R15, R15, 0x80000000, !P1 ;  /* 0x800000000f0f7807 */ /* 0x000fc40004800000 */
[----:B------:R-:W-:Y:S02]  /*0290*/  LOP3.LUT R19, R19, R7, RZ, 0x3c, !PT ;  /* 0x0000000713137212 */ /* 0x000fe400078e3cff */
[----:B------:R-:W-:Y:S02]  /*02a0*/  LOP3.LUT R12, R5, R8, RZ, 0x3c, !PT ;  /* 0x00000008050c7212 */ /* 0x000fe400078e3cff */
[----:B------:R-:W-:Y:S02]  /*02b0*/  LOP3.LUT R13, R13, R9, RZ, 0x3c, !PT ;  /* 0x000000090d0d7212 */ /* 0x000fe400078e3cff */
[----:B------:R-:W-:Y:S02]  /*02c0*/  LOP3.LUT R14, R3, R10, RZ, 0x3c, !PT ;  /* 0x0000000a030e7212 */ /* 0x000fe400078e3cff */
[----:B-1----:R-:W-:-:S07]  /*02d0*/  LOP3.LUT R15, R15, R11, RZ, 0x3c, !PT ;  /* 0x0000000b0f0f7212 */ /* 0x002fce00078e3cff */
.L_x_1:
[C---:B-1----:R-:W-:Y:S01]  /*02e0*/  ISETP.NE.U32.AND P0, PT, R16.reuse, -0x1, PT ;  /* 0xffffffff1000780c */ /* 0x042fe20003f05070 */
[----:B------:R-:W-:Y:S01]  /*02f0*/  STS [R41], RZ ;  /* 0x000000ff29007388 */ /* 0x000fe20000000800 */
[----:B0-----:R-:W0:Y:S01]  /*0300*/  S2UR UR5, SR_CgaCtaId ;  /* 0x00000000000579c3 */ /* 0x001e220000008800 */
[----:B------:R-:W-:Y:S01]  /*0310*/  ISETP.NE.AND P1, PT, R25, 0x1f, PT ;  /* 0x0000001f1900780c */ /* 0x000fe20003f25270 */
[----:B------:R-:W-:Y:S01]  /*0320*/  UMOV UR4, 0x400 ;  /* 0x0000040000047882 */ /* 0x000fe20000000000 */
[----:B------:R-:W-:Y:S01]  /*0330*/  ISETP.NE.AND.EX P0, PT, R17, 0x7fffffff, PT, P0 ;  /* 0x7fffffff1100780c */ /* 0x000fe20003f05300 */
[----:B------:R-:W-:Y:S01]  /*0340*/  STS [R41+0x1000], RZ ;  /* 0x001000ff29007388 */ /* 0x000fe20000000800 */
[----:B------:R-:W-:Y:S02]  /*0350*/  ISETP.NE.AND P2, PT, R25, RZ, PT ;  /* 0x000000ff1900720c */ /* 0x000fe40003f45270 */
[----:B------:R-:W-:Y:S01]  /*0360*/  SEL R3, R16, RZ, P0 ;  /* 0x000000ff10037207 */ /* 0x000fe20000000000 */
[----:B------:R-:W-:Y:S01]  /*0370*/  STS [R41+0x2000], RZ ;  /* 0x002000ff29007388 */ /* 0x000fe20000000800 */
[----:B------:R-:W-:-:S02]  /*0380*/  SEL R0, R17, 0x80000000, P0 ;  /* 0x8000000011007807 */ /* 0x000fc40000000000 */
[----:B------:R-:W-:Y:S01]  /*0390*/  ISETP.NE.U32.AND P0, PT, R18, -0x1, PT ;  /* 0xffffffff1200780c */ /* 0x000fe20003f05070 */
[----:B------:R-:W-:Y:S01]  /*03a0*/  STS [R41+0x3000], RZ ;  /* 0x003000ff29007388 */ /* 0x000fe20000000800 */
[----:B------:R-:W-:Y:S02]  /*03b0*/  SHF.R.U64 R0, R3, R38, R0 ;  /* 0x0000002603007219 */ /* 0x000fe40000001200 */
[----:B------:R-:W-:Y:S01]  /*03c0*/  ISETP.NE.AND.EX P0, PT, R19, 0x7fffffff, PT, P0 ;  /* 0x7fffffff1300780c */ /* 0x000fe20003f05300 */
[----:B------:R-:W-:Y:S01]  /*03d0*/  STS [R41+0x4000], RZ ;  /* 0x004000ff29007388 */ /* 0x000fe20000000800 */
[----:B------:R-:W-:Y:S02]  /*03e0*/  LOP3.LUT R0, R0, 0xf, RZ, 0xc0, !PT ;  /* 0x0000000f00007812 */ /* 0x000fe400078ec0ff */
[----:B------:R-:W-:Y:S01]  /*03f0*/  SEL R3, R18, RZ, P0 ;  /* 0x000000ff12037207 */ /* 0x000fe20000000000 */
[----:B------:R-:W-:Y:S02]  /*0400*/  STS [R41+0x5000], RZ ;  /* 0x005000ff29007388 */ /* 0x000fe40000000800 */
[----:B------:R-:W-:Y:S01]  /*0410*/  IMAD.SHL.U32 R2, R0, 0x1000, RZ ;  /* 0x0000100000027824 */ /* 0x000fe200078e00ff */
[----:B------:R-:W-:Y:S01]  /*0420*/  SHF.R.U32.HI R0, RZ, 0x2, R0 ;  /* 0x00000002ff007819 */ /* 0x000fe20000011600 */
[----:B------:R-:W-:Y:S01]  /*0430*/  STS [R41+0x6000], RZ ;  /* 0x006000ff29007388 */ /* 0x000fe20000000800 */
[----:B0-----:R-:W-:-:S02]  /*0440*/  ULEA UR4, UR5, UR4, 0x18 ;  /* 0x0000000405047291 */ /* 0x001fc4000f8ec0ff */
[----:B------:R-:W-:Y:S01]  /*0450*/  LOP3.LUT R2, R2, 0x7000, RZ, 0xc0, !PT ;  /* 0x0000700002027812 */ /* 0x000fe200078ec0ff */
[----:B------:R-:W-:Y:S01]  /*0460*/  STS [R41+0x7000], RZ ;  /* 0x007000ff29007388 */ /* 0x000fe20000000800 */
[----:B------:R-:W-:-:S03]  /*0470*/  LOP3.LUT R0, R0, 0x3ffffffe, RZ, 0xc0, !PT ;  /* 0x3ffffffe00007812 */ /* 0x000fc600078ec0ff */
[----:B------:R-:W-:Y:S01]  /*0480*/  STS [R41+0x8000], RZ ;  /* 0x008000ff29007388 */ /* 0x000fe20000000800 */
[----:B------:R-:W-:Y:S02]  /*0490*/  IADD3 R24, PT, PT, R0, R41, R2 ;  /* 0x0000002900187210 */ /* 0x000fe40007ffe002 */
[----:B------:R-:W-:Y:S02]  /*04a0*/  SEL R0, R19, 0x80000000, P0 ;  /* 0x8000000013007807 */ /* 0x000fe40000000000 */
[----:B--2---:R-:W-:Y:S01]  /*04b0*/  ISETP.NE.U32.AND P0, PT, R12, -0x1, PT ;  /* 0xffffffff0c00780c */ /* 0x004fe20003f05070 */
[----:B------:R-:W0:Y:S01]  /*04c0*/  LDS.U16 R7, [R24] ;  /* 0x0000000018077984 */ /* 0x000e220000000400 */
[----:B------:R-:W-:Y:S02]  /*04d0*/  SHF.R.U64 R0, R3, R38, R0 ;  /* 0x0000002603007219 */ /* 0x000fe40000001200 */
[----:B------:R-:W-:Y:S02]  /*04e0*/  ISETP.NE.AND.EX P0, PT, R13, 0x7fffffff, PT, P0 ;  /* 0x7fffffff0d00780c */ /* 0x000fe40003f05300 */
[----:B------:R-:W-:-:S02]  /*04f0*/  LOP3.LUT R0, R0, 0xf, RZ, 0xc0, !PT ;  /* 0x0000000f00007812 */ /* 0x000fc400078ec0ff */
[----:B------:R-:W-:Y:S02]  /*0500*/  SEL R5, R12, RZ, P0 ;  /* 0x000000ff0c057207 */ /* 0x000fe40000000000 */
[----:B------:R-:W-:Y:S01]  /*0510*/  SHF.R.U32.HI R3, RZ, 0x2, R0 ;  /* 0x00000002ff037819 */ /* 0x000fe20000011600 */
[----:B------:R-:W-:-:S05]  /*0520*/  IMAD.SHL.U32 R2, R0, 0x1000, RZ ;  /* 0x0000100000027824 */ /* 0x000fca00078e00ff */
[----:B------:R-:W-:Y:S02]  /*0530*/  LOP3.LUT R0, R2, 0x7000, RZ, 0xc0, !PT ;  /* 0x0000700002007812 */ /* 0x000fe400078ec0ff */
[----:B------:R-:W-:-:S04]  /*0540*/  LOP3.LUT R2, R3, 0x3ffffffe, RZ, 0xc0, !PT ;  /* 0x3ffffffe03027812 */ /* 0x000fc800078ec0ff */
[----:B------:R-:W-:Y:S02]  /*0550*/  IADD3 R0, PT, PT, R2, R41, R0 ;  /* 0x0000002902007210 */ /* 0x000fe40007ffe000 */
[----:B------:R-:W-:Y:S02]  /*0560*/  SEL R2, R13, 0x80000000, P0 ;  /* 0x800000000d027807 */ /* 0x000fe40000000000 */
[----:B------:R-:W-:Y:S02]  /*0570*/  ISETP.NE.U32.AND P0, PT, R14, -0x1, PT ;  /* 0xffffffff0e00780c */ /* 0x000fe40003f05070 */
[----:B------:R-:W-:Y:S02]  /*0580*/  SHF.R.U64 R2, R5, R38, R2 ;  /* 0x0000002605027219 */ /* 0x000fe40000001202 */
[----:B------:R-:W-:Y:S02]  /*0590*/  ISETP.NE.AND.EX P0, PT, R15, 0x7fffffff, PT, P0 ;  /* 0x7fffffff0f00780c */ /* 0x000fe40003f05300 */
[----:B------:R-:W-:-:S02]  /*05a0*/  LOP3.LUT R2, R2, 0xf, RZ, 0xc0, !PT ;  /* 0x0000000f02027812 */ /* 0x000fc400078ec0ff */
[----:B------:R-:W-:-:S03]  /*05b0*/  SEL R11, R14, RZ, P0 ;  /* 0x000000ff0e0b7207 */ /* 0x000fc60000000000 */
[----:B------:R-:W-:Y:S01]  /*05c0*/  IMAD.SHL.U32 R4, R2, 0x1000, RZ ;  /* 0x0000100002047824 */ /* 0x000fe200078e00ff */
[----:B------:R-:W-:Y:S01]  /*05d0*/  SHF.R.U32.HI R2, RZ, 0x2, R2 ;  /* 0x00000002ff027819 */ /* 0x000fe20000011602 */
[----:B0-----:R-:W-:-:S03]  /*05e0*/  VIADD R3, R7, 0x1 ;  /* 0x0000000107037836 */ /* 0x001fc60000000000 */
[----:B------:R-:W-:Y:S02]  /*05f0*/  LOP3.LUT R4, R4, 0x7000, RZ, 0xc0, !PT ;  /* 0x0000700004047812 */ /* 0x000fe400078ec0ff */
[----:B------:R-:W-:Y:S01]  /*0600*/  LOP3.LUT R2, R2, 0x3ffffffe, RZ, 0xc0, !PT ;  /* 0x3ffffffe02027812 */ /* 0x000fe200078ec0ff */
[----:B------:R0:W-:Y:S04]  /*0610*/  STS.U16 [R24], R3 ;  /* 0x0000000318007388 */ /* 0x0001e80000000400 */
[----:B------:R-:W1:Y:S01]  /*0620*/  LDS.U16 R6, [R0] ;  /* 0x0000000000067984 */ /* 0x000e620000000400 */
[----:B0-----:R-:W-:Y:S02]  /*0630*/  IADD3 R3, PT, PT, R2, R41, R4 ;  /* 0x0000002902037210 */ /* 0x001fe40007ffe004 */
[----:B------:R-:W-:-:S04]  /*0640*/  SEL R2, R15, 0x80000000, P0 ;  /* 0x800000000f027807 */ /* 0x000fc80000000000 */
[----:B------:R-:W-:Y:S02]  /*0650*/  SHF.R.U64 R2, R11, R38, R2 ;  /* 0x000000260b027219 */ /* 0x000fe40000001202 */
[----:B------:R-:W-:Y:S02]  /*0660*/  @!P1 SHF.R.U32.HI R11, RZ, 0x3, R26 ;  /* 0x00000003ff0b9819 */ /* 0x000fe4000001161a */
[----:B------:R-:W-:Y:S02]  /*0670*/  LOP3.LUT R2, R2, 0xf, RZ, 0xc0, !PT ;  /* 0x0000000f02027812 */ /* 0x000fe400078ec0ff */
[----:B------:R-:W-:Y:S02]  /*0680*/  @!P1 LOP3.LUT R45, R11, 0x7c, RZ, 0xc0, !PT ;  /* 0x0000007c0b2d9812 */ /* 0x000fe400078ec0ff */
[----:B------:R-:W-:Y:S01]  /*0690*/  SHF.R.U32.HI R8, RZ, 0x2, R2 ;  /* 0x00000002ff087819 */ /* 0x000fe20000011602 */
[----:B------:R-:W-:-:S05]  /*06a0*/  IMAD.SHL.U32 R4, R2, 0x1000, RZ ;  /* 0x0000100002047824 */ /* 0x000fca00078e00ff */
[----:B------:R-:W-:Y:S02]  /*06b0*/  LOP3.LUT R2, R4, 0x7000, RZ, 0xc0, !PT ;  /* 0x0000700004027812 */ /* 0x000fe400078ec0ff */
[----:B------:R-:W-:-:S04]  /*06c0*/  LOP3.LUT R4, R8, 0x3ffffffe, RZ, 0xc0, !PT ;  /* 0x3ffffffe08047812 */ /* 0x000fc800078ec0ff */
[----:B------:R-:W-:Y:S01]  /*06d0*/  IADD3 R2, PT, PT, R4, R41, R2 ;  /* 0x0000002904027210 */ /* 0x000fe20007ffe002 */
[----:B-1----:R-:W-:-:S05]  /*06e0*/  VIADD R9, R6, 0x1 ;  /* 0x0000000106097836 */ /* 0x002fca0000000000 */
[----:B------:R-:W-:Y:S04]  /*06f0*/  STS.U16 [R0], R9 ;  /* 0x0000000900007388 */ /* 0x000fe80000000400 */
[----:B------:R-:W0:Y:S02]  /*0700*/  LDS.U16 R5, [R3] ;  /* 0x0000000003057984 */ /* 0x000e240000000400 */
[----:B0-----:R-:W-:-:S05]  /*0710*/  VIADD R8, R5, 0x1 ;  /* 0x0000000105087836 */ /* 0x001fca0000000000 */
[----:B------:R-:W-:Y:S04]  /*0720*/  STS.U16 [R3], R8 ;  /* 0x0000000803007388 */ /* 0x000fe80000000400 */
[----:B------:R-:W0:Y:S02]  /*0730*/  LDS.U16 R4, [R2] ;  /* 0x0000000002047984 */ /* 0x000e240000000400 */
[----:B0-----:R-:W-:-:S05]  /*0740*/  VIADD R9, R4, 0x1 ;  /* 0x0000000104097836 */ /* 0x001fca0000000000 */
[----:B------:R-:W-:Y:S01]  /*0750*/  STS.U16 [R2], R9 ;  /* 0x0000000902007388 */ /* 0x000fe20000000400 */
[----:B------:R-:W-:Y:S06]  /*0760*/  BAR.SYNC.DEFER_BLOCKING 0x0 ;  /* 0x0000000000007b1d */ /* 0x000fec0000010000 */
[----:B------:R-:W-:Y:S04]  /*0770*/  LDS R37, [R39] ;  /* 0x0000000027257984 */ /* 0x000fe80000000800 */
[----:B------:R-:W0:Y:S04]  /*0780*/  LDS R36, [R39+0x4] ;  /* 0x0000040027247984 */ /* 0x000e280000000800 */
[----:B------:R-:W1:Y:S04]  /*0790*/  LDS R35, [R39+0x8] ;  /* 0x0000080027237984 */ /* 0x000e680000000800 */
[----:B------:R-:W2:Y:S04]  /*07a0*/  LDS R34, [R39+0xc] ;  /* 0x00000c0027227984 */ /* 0x000ea80000000800 */
[----:B------:R-:W3:Y:S04]  /*07b0*/  LDS R33, [R39+0x10] ;  /* 0x0000100027217984 */ /* 0x000ee80000000800 */
[----:B------:R-:W4:Y:S04]  /*07c0*/  LDS R32, [R39+0x14] ;  /* 0x0000140027207984 */ /* 0x000f280000000800 */
[----:B------:R-:W5:Y:S04]  /*07d0*/  LDS R31, [R39+0x18] ;  /* 0x00001800271f7984 */ /* 0x000f680000000800 */
[----:B------:R-:W5:Y:S04]  /*07e0*/  LDS R30, [R39+0x1c] ;  /* 0x00001c00271e7984 */ /* 0x000f680000000800 */
[----:B------:R-:W5:Y:S01]  /*07f0*/  LDS R29, [R39+0x20] ;  /* 0x00002000271d7984 */ /* 0x000f620000000800 */
[----:B0-----:R-:W-:-:S04]  /*0800*/  IMAD.IADD R36, R37, 0x1, R36 ;  /* 0x0000000125247824 */ /* 0x001fc800078e0224 */
[----:B-1----:R-:W-:-:S04]  /*0810*/  IMAD.IADD R35, R35, 0x1, R36 ;  /* 0x0000000123237824 */ /* 0x002fc800078e0224 */
[----:B--2---:R-:W-:-:S04]  /*0820*/  IMAD.IADD R34, R34, 0x1, R35 ;  /* 0x0000000122227824 */ /* 0x004fc800078e0223 */
[----:B---3--:R-:W-:-:S04]  /*0830*/  IMAD.IADD R33, R33, 0x1, R34 ;  /* 0x0000000121217824 */ /* 0x008fc800078e0222 */
[----:B----4-:R-:W-:-:S04]  /*0840*/  IMAD.IADD R32, R32, 0x1, R33 ;  /* 0x0000000120207824 */ /* 0x010fc800078e0221 */
[----:B-----5:R-:W-:-:S04]  /*0850*/  IMAD.IADD R31, R31, 0x1, R32 ;  /* 0x000000011f1f7824 */ /* 0x020fc800078e0220 */
[----:B------:R-:W-:-:S04]  /*0860*/  IMAD.IADD R30, R30, 0x1, R31 ;  /* 0x000000011e1e7824 */ /* 0x000fc800078e021f */
[----:B------:R-:W-:-:S05]  /*0870*/  IMAD.IADD R29, R29, 0x1, R30 ;  /* 0x000000011d1d7824 */ /* 0x000fca00078e021e */
[----:B------:R-:W0:Y:S02]  /*0880*/  SHFL.UP P0, R8, R29, 0x1, RZ ;  /* 0x042000001d087989 */ /* 0x000e2400000000ff */
[----:B0-----:R-:W-:-:S05]  /*0890*/  @P0 IMAD.IADD R8, R29, 0x1, R8 ;  /* 0x000000011d080824 */ /* 0x001fca00078e0208 */
[----:B------:R-:W0:Y:S02]  /*08a0*/  SHFL.UP P0, R9, R8, 0x2, RZ ;  /* 0x0440000008097989 */ /* 0x000e2400000000ff */
[----:B0-----:R-:W-:-:S05]  /*08b0*/  @P0 IMAD.IADD R9, R8, 0x1, R9 ;  /* 0x0000000108090824 */ /* 0x001fca00078e0209 */
[----:B------:R-:W0:Y:S02]  /*08c0*/  SHFL.UP P0, R10, R9, 0x4, RZ ;  /* 0x04800000090a7989 */ /* 0x000e2400000000ff */
[----:B0-----:R-:W-:-:S05]  /*08d0*/  @P0 IMAD.IADD R10, R9, 0x1, R10 ;  /* 0x00000001090a0824 */ /* 0x001fca00078e020a */
[----:B------:R-:W0:Y:S02]  /*08e0*/  SHFL.UP P0, R27, R10, 0x8, RZ ;  /* 0x050000000a1b7989 */ /* 0x000e2400000000ff */
[----:B0-----:R-:W-:-:S05]  /*08f0*/  @P0 IMAD.IADD R27, R10, 0x1, R27 ;  /* 0x000000010a1b0824 */ /* 0x001fca00078e021b */
[----:B------:R-:W0:Y:S02]  /*0900*/  SHFL.UP P0, R28, R27, 0x10, RZ ;  /* 0x060000001b1c7989 */ /* 0x000e2400000000ff */
[----:B0-----:R-:W-:Y:S01]  /*0910*/  @P0 IMAD.IADD R28, R27, 0x1, R28 ;  /* 0x000000011b1c0824 */ /* 0x001fe200078e021c */
[----:B------:R-:W-:-:S04]  /*0920*/  SHF.R.U32.HI R27, RZ, 0x5, R26 ;  /* 0x00000005ff1b7819 */ /* 0x000fc8000001161a */
[----:B------:R0:W-:Y:S01]  /*0930*/  @!P1 STS [R45+UR4+0x9000], R28 ;  /* 0x0090001c2d009988 */ /* 0x0001e20008000804 */
[----:B------:R-:W-:Y:S01]  /*0940*/  BAR.SYNC.DEFER_BLOCKING 0x0 ;  /* 0x0000000000007b1d */ /* 0x000fe20000010000 */
[C---:B------:R-:W-:Y:S02]  /*0950*/  ISETP.NE.AND P0, PT, R27.reuse, 0x1, PT ;  /* 0x000000011b00780c */ /* 0x040fe40003f05270 */
[C---:B------:R-:W-:Y:S02]  /*0960*/  ISETP.NE.AND P1, PT, R27.reuse, 0x1d, PT ;  /* 0x0000001d1b00780c */ /* 0x040fe40003f25270 */
[C---:B------:R-:W-:Y:S01]  /*0970*/  ISETP.NE.AND P4, PT, R27.reuse, 0x1e, PT ;  /* 0x0000001e1b00780c */ /* 0x040fe20003f85270 */
[----:B0-----:R-:W-:Y:S01]  /*0980*/  IMAD.IADD R28, R28, 0x1, -R29 ;  /* 0x000000011c1c7824 */ /* 0x001fe200078e0a1d */
[C---:B------:R-:W-:Y:S01]  /*0990*/  ISETP.NE.AND P3, PT, R27.reuse, 0x1f, PT ;  /* 0x0000001f1b00780c */ /* 0x040fe20003f65270 */
[----:B------:R-:W0:Y:S04]  /*09a0*/  LDS.128 R20, [UR4+0x9000] ;  /* 0x00900004ff147984 */ /* 0x000e280008000c00 */
[----:B------:R-:W1:Y:S01]  /*09b0*/  LDS.128 R8, [UR4+0x9010] ;  /* 0x00901004ff087984 */ /* 0x000e620008000c00 */
[C---:B0-----:R-:W-:Y:S01]  /*09c0*/  SEL R43, R20.reuse, R43, !P0 ;  /* 0x0000002b142b7207 */ /* 0x041fe20004000000 */
[----:B------:R-:W-:Y:S01]  /*09d0*/  IMAD.IADD R21, R20, 0x1, R21 ;  /* 0x0000000114157824 */ /* 0x000fe200078e0215 */
[----:B------:R-:W-:-:S03]  /*09e0*/  ISETP.NE.AND P0, PT, R27, 0x2, PT ;  /* 0x000000021b00780c */ /* 0x000fc60003f05270 */
[----:B------:R-:W-:Y:S01]  /*09f0*/  IMAD.IADD R22, R22, 0x1, R21 ;  /* 0x0000000116167824 */ /* 0x000fe200078e0215 */
[----:B------:R-:W-:Y:S02]  /*0a00*/  SEL R43, R21, R43, !P0 ;  /* 0x0000002b152b7207 */ /* 0x000fe40004000000 */
[----:B------:R-:W-:Y:S01]  /*0a10*/  ISETP.NE.AND P0, PT, R27, 0x3, PT ;  /* 0x000000031b00780c */ /* 0x000fe20003f05270 */
[----:B------:R-:W-:-:S03]  /*0a20*/  IMAD.IADD R23, R23, 0x1, R22 ;  /* 0x0000000117177824 */ /* 0x000fc600078e0216 */
[----:B------:R-:W-:Y:S01]  /*0a30*/  SEL R43, R22, R43, !P0 ;  /* 0x0000002b162b7207 */ /* 0x000fe20004000000 */
[----:B-1----:R-:W-:Y:S01]  /*0a40*/  IMAD.IADD R8, R23, 0x1, R8 ;  /* 0x0000000117087824 */ /* 0x002fe200078e0208 */
[----:B------:R-:W-:-:S03]  /*0a50*/  ISETP.NE.AND P0, PT, R27, 0x4, PT ;  /* 0x000000041b00780c */ /* 0x000fc60003f05270 */
[----:B------:R-:W-:Y:S01]  /*0a60*/  IMAD.IADD R9, R9, 0x1, R8 ;  /* 0x0000000109097824 */ /* 0x000fe200078e0208 */
[----:B------:R-:W-:Y:S02]  /*0a70*/  SEL R43, R23, R43, !P0 ;  /* 0x0000002b172b7207 */ /* 0x000fe40004000000 */
[----:B------:R-:W0:Y:S01]  /*0a80*/  LDS.128 R20, [UR4+0x9020] ;  /* 0x00902004ff147984 */ /* 0x000e220008000c00 */
[----:B------:R-:W-:Y:S01]  /*0a90*/  ISETP.NE.AND P0, PT, R27, 0x5, PT ;  /* 0x000000051b00780c */ /* 0x000fe20003f05270 */
[----:B------:R-:W-:-:S03]  /*0aa0*/  IMAD.IADD R10, R10, 0x1, R9 ;  /* 0x000000010a0a7824 */ /* 0x000fc600078e0209 */
[----:B------:R-:W-:Y:S01]  /*0ab0*/  SEL R43, R8, R43, !P0 ;  /* 0x0000002b082b7207 */ /* 0x000fe20004000000 */
[----:B------:R-:W-:Y:S01]  /*0ac0*/  IMAD.IADD R11, R11, 0x1, R10 ;  /* 0x000000010b0b7824 */ /* 0x000fe200078e020a */
[----:B------:R-:W-:-:S04]  /*0ad0*/  ISETP.NE.AND P0, PT, R27, 0x6, PT ;  /* 0x000000061b00780c */ /* 0x000fc80003f05270 */
[----:B------:R-:W-:Y:S02]  /*0ae0*/  SEL R43, R9, R43, !P0 ;  /* 0x0000002b092b7207 */ /* 0x000fe40004000000 */
[----:B------:R-:W-:-:S04]  /*0af0*/  ISETP.NE.AND P0, PT, R27, 0x7, PT ;  /* 0x000000071b00780c */ /* 0x000fc80003f05270 */
[----:B------:R-:W-:Y:S02]  /*0b00*/  SEL R43, R10, R43, !P0 ;  /* 0x0000002b0a2b7207 */ /* 0x000fe40004000000 */
[----:B------:R-:W-:-:S04]  /*0b10*/  ISETP.NE.AND P0, PT, R27, 0x8, PT ;  /* 0x000000081b00780c */ /* 0x000fc80003f05270 */
[----:B------:R-:W-:Y:S02]  /*0b20*/  SEL R43, R11, R43, !P0 ;  /* 0x0000002b0b2b7207 */ /* 0x000fe40004000000 */
[----:B------:R-:W-:Y:S01]  /*0b30*/  ISETP.NE.AND P0, PT, R27, 0x9, PT ;  /* 0x000000091b00780c */ /* 0x000fe20003f05270 */
[----:B0-----:R-:W-:Y:S02]  /*0b40*/  IMAD.IADD R20, R11, 0x1, R20 ;  /* 0x000000010b147824 */ /* 0x001fe400078e0214 */
[----:B------:R-:W0:Y:S02]  /*0b50*/  LDS.128 R8, [UR4+0x9030] ;  /* 0x00903004ff087984 */ /* 0x000e240008000c00 */
[----:B------:R-:W-:Y:S01]  /*0b60*/  IMAD.IADD R21, R21, 0x1, R20 ;  /* 0x0000000115157824 */ /* 0x000fe200078e0214 */
[----:B------:R-:W-:Y:S02]  /*0b70*/  SEL R43, R20, R43, !P0 ;  /* 0x0000002b142b7207 */ /* 0x000fe40004000000 */
        /* <DEDUP_REMOVED lines=56> */
[----:B------:R-:W-:Y:S01]  /*0f00*/  ISETP.NE.AND P0, PT, R27, 0x1b, PT ;  /* 0x0000001b1b00780c */ /* 0x000fe20003f05270 */
[----:B------:R-:W-:-:S03]  /*0f10*/  IMAD.MOV.U32 R21, RZ, RZ, R15 ;  /* 0x000000ffff157224 */ /* 0x000fc600078e000f */
[----:B------:R-:W-:Y:S02]  /*0f20*/  SEL R43, R22, R43, !P0 ;  /* 0x0000002b162b7207 */ /* 0x000fe40004000000 */
[----:B------:R-:W-:-:S04]  /*0f30*/  ISETP.NE.AND P0, PT, R27, 0x1c, PT ;  /* 0x0000001c1b00780c */ /* 0x000fc80003f05270 */
[C---:B------:R-:W-:Y:S02]  /*0f40*/  SEL R43, R23.reuse, R43, !P0 ;  /* 0x0000002b172b7207 */ /* 0x040fe40004000000 */
[----:B------:R-:W-:Y:S01]  /*0f50*/  ISETP.GT.U32.AND P0, PT, R26, 0x1f, PT ;  /* 0x0000001f1a00780c */ /* 0x000fe20003f04070 */
[----:B0-----:R-:W-:-:S04]  /*0f60*/  IMAD.IADD R8, R23, 0x1, R8 ;  /* 0x0000000117087824 */ /* 0x001fc800078e0208 */
[----:B------:R-:W-:Y:S01]  /*0f70*/  IMAD.IADD R9, R9, 0x1, R8 ;  /* 0x0000000109097824 */ /* 0x000fe200078e0208 */
[----:B------:R-:W-:Y:S02]  /*0f80*/  SEL R43, R8, R43, !P1 ;  /* 0x0000002b082b7207 */ /* 0x000fe40004800000 */
[----:B------:R-:W-:Y:S01]  /*0f90*/  ISETP.GT.U32.OR P1, PT, R26, 0x1f, P2 ;  /* 0x0000001f1a00780c */ /* 0x000fe20001724470 */
[----:B------:R-:W-:Y:S01]  /*0fa0*/  IMAD.IADD R10, R10, 0x1, R9 ;  /* 0x000000010a0a7824 */ /* 0x000fe200078e0209 */
[----:B------:R-:W-:Y:S02]  /*0fb0*/  SEL R43, R9, R43, !P4 ;  /* 0x0000002b092b7207 */ /* 0x000fe40006000000 */
[----:B------:R-:W-:Y:S01]  /*0fc0*/  SEL R8, R28, RZ, P2 ;  /* 0x000000ff1c087207 */ /* 0x000fe20001000000 */
[----:B------:R-:W-:Y:S01]  /*0fd0*/  IMAD.IADD R11, R11, 0x1, R10 ;  /* 0x000000010b0b7824 */ /* 0x000fe200078e020a */
[----:B------:R-:W-:Y:S02]  /*0fe0*/  SEL R43, R10, R43, !P3 ;  /* 0x0000002b0a2b7207 */ /* 0x000fe40005800000 */
[----:B------:R-:W-:-:S03]  /*0ff0*/  ISETP.NE.AND P2, PT, R26, RZ, PT ;  /* 0x000000ff1a00720c */ /* 0x000fc60003f45270 */
[----:B------:R-:W-:Y:S01]  /*1000*/  @P0 IMAD.IADD R28, R43, 0x1, R8 ;  /* 0x000000012b1c0824 */ /* 0x000fe200078e0208 */
[----:B------:R-:W-:Y:S01]  /*1010*/  ISETP.GT.U32.AND P0, PT, R38, 0x3b, PT ;  /* 0x0000003b2600780c */ /* 0x000fe20003f04070 */
[----:B------:R-:W-:Y:S02]  /*1020*/  @!P1 IMAD.U32 R28, R11, 0x10000, RZ ;  /* 0x000100000b1c9824 */ /* 0x000fe400078e00ff */
[----:B------:R-:W-:-:S03]  /*1030*/  IMAD.MOV.U32 R11, RZ, RZ, R13 ;  /* 0x000000ffff0b7224 */ /* 0x000fc600078e000d */
[----:B------:R-:W-:Y:S01]  /*1040*/  @!P1 STS [UR4+0x90a0], R28 ;  /* 0x0090a01cff009988 */ /* 0x000fe20008000804 */
[----:B------:R-:W-:Y:S06]  /*1050*/  BAR.SYNC.DEFER_BLOCKING 0x0 ;  /* 0x0000000000007b1d */ /* 0x000fec0000010000 */
[----:B------:R-:W-:Y:S01]  /*1060*/  @!P0 VIADD R38, R38, 0x4 ;  /* 0x0000000426268836 */ /* 0x000fe20000000000 */
[----:B------:R-:W0:Y:S02]  /*1070*/  @P2 LDS R9, [UR4+0x90a0] ;  /* 0x0090a004ff092984 */ /* 0x000e240008000800 */
[----:B0-----:R-:W-:-:S02]  /*1080*/  @P2 IMAD.IADD R28, R28, 0x1, R9 ;  /* 0x000000011c1c2824 */ /* 0x001fc400078e0209 */
[----:B------:R-:W-:Y:S02]  /*1090*/  IMAD.MOV.U32 R9, RZ, RZ, R19 ;  /* 0x000000ffff097224 */ /* 0x000fe400078e0013 */
[--C-:B------:R-:W-:Y:S01]  /*10a0*/  IMAD.IADD R8, R37, 0x1, R28.reuse ;  /* 0x0000000125087824 */ /* 0x100fe200078e021c */
[----:B------:R-:W-:Y:S01]  /*10b0*/  STS [R39], R28 ;  /* 0x0000001c27007388 */ /* 0x000fe20000000800 */
[--C-:B------:R-:W-:Y:S02]  /*10c0*/  IMAD.IADD R36, R36, 0x1, R28.reuse ;  /* 0x0000000124247824 */ /* 0x100fe400078e021c */
[--C-:B------:R-:W-:Y:S01]  /*10d0*/  IMAD.IADD R10, R35, 0x1, R28.reuse ;  /* 0x00000001230a7824 */ /* 0x100fe200078e021c */
[----:B------:R0:W-:Y:S01]  /*10e0*/  STS [R39+0x4], R8 ;  /* 0x0000040827007388 */ /* 0x0001e20000000800 */
[--C-:B------:R-:W-:Y:S02]  /*10f0*/  IMAD.IADD R34, R34, 0x1, R28.reuse ;  /* 0x0000000122227824 */ /* 0x100fe400078e021c */
[--C-:B------:R-:W-:Y:S01]  /*1100*/  IMAD.IADD R20, R33, 0x1, R28.reuse ;  /* 0x0000000121147824 */ /* 0x100fe200078e021c */
[----:B------:R-:W-:Y:S01]  /*1110*/  STS [R39+0x8], R36 ;  /* 0x0000082427007388 */ /* 0x000fe20000000800 */
[----:B------:R-:W-:-:S02]  /*1120*/  IMAD.IADD R32, R32, 0x1, R28 ;  /* 0x0000000120207824 */ /* 0x000fc400078e021c */
[--C-:B------:R-:W-:Y:S01]  /*1130*/  IMAD.IADD R22, R31, 0x1, R28.reuse ;  /* 0x000000011f167824 */ /* 0x100fe200078e021c */
[----:B------:R1:W-:Y:S01]  /*1140*/  STS [R39+0xc], R10 ;  /* 0x00000c0a27007388 */ /* 0x0003e20000000800 */
[----:B------:R-:W-:Y:S02]  /*1150*/  IMAD.IADD R30, R30, 0x1, R28 ;  /* 0x000000011e1e7824 */ /* 0x000fe400078e021c */
[----:B0-----:R-:W-:Y:S01]  /*1160*/  IMAD.MOV.U32 R8, RZ, RZ, R18 ;  /* 0x000000ffff087224 */ /* 0x001fe200078e0012 */
[----:B------:R-:W-:Y:S04]  /*1170*/  STS [R39+0x10], R34 ;  /* 0x0000102227007388 */ /* 0x000fe80000000800 */
[----:B------:R0:W-:Y:S01]  /*1180*/  STS [R39+0x14], R20 ;  /* 0x0000141427007388 */ /* 0x0001e20000000800 */
[----:B-1----:R-:W-:-:S03]  /*1190*/  IMAD.MOV.U32 R10, RZ, RZ, R12 ;  /* 0x000000ffff0a7224 */ /* 0x002fc600078e000c */
[----:B------:R-:W-:Y:S01]  /*11a0*/  STS [R39+0x18], R32 ;  /* 0x0000182027007388 */ /* 0x000fe20000000800 */
[----:B------:R-:W-:-:S03]  /*11b0*/  IMAD R12, R26, -0x4, R39 ;  /* 0xfffffffc1a0c7824 */ /* 0x000fc600078e0227 */
[----:B------:R-:W-:Y:S01]  /*11c0*/  STS [R39+0x1c], R22 ;  /* 0x00001c1627007388 */ /* 0x000fe20000000800 */
[----:B0-----:R-:W-:-:S03]  /*11d0*/  IMAD.MOV.U32 R20, RZ, RZ, R14 ;  /* 0x000000ffff147224 */ /* 0x001fc600078e000e */
[----:B------:R-:W-:Y:S01]  /*11e0*/  STS [R39+0x20], R30 ;  /* 0x0000201e27007388 */ /* 0x000fe20000000800 */
[----:B------:R-:W-:Y:S06]  /*11f0*/  BAR.SYNC.DEFER_BLOCKING 0x0 ;  /* 0x0000000000007b1d */ /* 0x000fec0000010000 */
[----:B------:R-:W0:Y:S04]  /*1200*/  LDS.U16 R24, [R24] ;  /* 0x0000000018187984 */ /* 0x000e280000000400 */
[----:B------:R-:W1:Y:S04]  /*1210*/  LDS.U16 R23, [R0] ;  /* 0x0000000000177984 */ /* 0x000e680000000400 */
[----:B------:R2:W3:Y:S04]  /*1220*/  LDS.U16 R28, [R3] ;  /* 0x00000000031c7984 */ /* 0x0004e80000000400 */
[----:B------:R4:W5:Y:S01]  /*1230*/  LDS.U16 R27, [R2] ;  /* 0x00000000021b7984 */ /* 0x0009620000000400 */
[----:B--2---:R-:W-:-:S02]  /*1240*/  IMAD.MOV.U32 R3, RZ, RZ, R17 ;  /* 0x000000ffff037224 */ /* 0x004fc400078e0011 */
[----:B----4-:R-:W-:Y:S01]  /*1250*/  IMAD.MOV.U32 R2, RZ, RZ, R16 ;  /* 0x000000ffff027224 */ /* 0x010fe200078e0010 */
[----:B------:R-:W-:Y:S01]  /*1260*/  LEA R16, R26, UR4, 0x5 ;  /* 0x000000041a107c11 */ /* 0x000fe2000f8e28ff */
[----:B------:R-:W-:Y:S01]  /*1270*/  BAR.SYNC.DEFER_BLOCKING 0x0 ;  /* 0x0000000000007b1d */ /* 0x000fe20000010000 */
[----:B0-----:R-:W-:Y:S02]  /*1280*/  IMAD.IADD R7, R7, 0x1, R24 ;  /* 0x0000000107077824 */ /* 0x001fe400078e0218 */
[----:B-1----:R-:W-:-:S03]  /*1290*/  IMAD.IADD R23, R6, 0x1, R23 ;  /* 0x0000000106177824 */ /* 0x002fc600078e0217 */
[----:B------:R-:W-:Y:S01]  /*12a0*/  LEA R7, R7, UR4, 0x3 ;  /* 0x0000000407077c11 */ /* 0x000fe2000f8e18ff */
[----:B---3--:R-:W-:Y:S01]  /*12b0*/  IMAD.IADD R28, R5, 0x1, R28 ;  /* 0x00000001051c7824 */ /* 0x008fe200078e021c */
[----:B------:R-:W-:-:S03]  /*12c0*/  LEA R23, R23, UR4, 0x3 ;  /* 0x0000000417177c11 */ /* 0x000fc6000f8e18ff */
[----:B------:R0:W-:Y:S01]  /*12d0*/  STS.64 [R7], R2 ;  /* 0x0000000207007388 */ /* 0x0001e20000000a00 */
[----:B-----5:R-:W-:Y:S01]  /*12e0*/  IMAD.IADD R27, R4, 0x1, R27 ;  /* 0x00000001041b7824 */ /* 0x020fe200078e021b */
[----:B------:R-:W-:Y:S02]  /*12f0*/  LEA R5, R28, UR4, 0x3 ;  /* 0x000000041c057c11 */ /* 0x000fe4000f8e18ff */
[----:B------:R0:W-:Y:S02]  /*1300*/  STS.64 [R23], R8 ;  /* 0x0000000817007388 */ /* 0x0001e40000000a00 */
[----:B------:R-:W-:Y:S02]  /*1310*/  LEA R27, R27, UR4, 0x3 ;  /* 0x000000041b1b7c11 */ /* 0x000fe4000f8e18ff */
[----:B------:R0:W-:Y:S04]  /*1320*/  STS.64 [R5], R10 ;  /* 0x0000000a05007388 */ /* 0x0001e80000000a00 */
[----:B------:R0:W-:Y:S01]  /*1330*/  STS.64 [R27], R20 ;  /* 0x000000141b007388 */ /* 0x0001e20000000a00 */
[----:B------:R-:W-:Y:S06]  /*1340*/  BAR.SYNC.DEFER_BLOCKING 0x0 ;  /* 0x0000000000007b1d */ /* 0x000fec0000010000 */
[----:B------:R-:W1:Y:S04]  /*1350*/  LDS.128 R16, [R16] ;  /* 0x0000000010107984 */ /* 0x000e680000000c00 */
[----:B------:R-:W2:Y:S01]  /*1360*/  LDS.128 R12, [R12+0x10] ;  /* 0x000010000c0c7984 */ /* 0x000ea20000000c00 */
[----:B------:R-:W-:Y:S06]  /*1370*/  @!P0 BAR.SYNC.DEFER_BLOCKING 0x0 ;  /* 0x0000000000008b1d */ /* 0x000fec0000010000 */
[----:B------:R-:W-:Y:S05]  /*1380*/  @!P0 BRA `(.L_x_1) ;  /* 0xffffffec00d48947 */ /* 0x000fea000383ffff */
[----:B0-----:R-:W0:Y:S01]  /*1390*/  LDC.64 R2, c[0x0][0x388] ;  /* 0x0000e200ff027b82 */ /* 0x001e220000000a00 */
[----:B-1----:R-:W-:Y:S01]  /*13a0*/  ISETP.GT.U32.AND P0, PT, R16, -0x1, PT ;  /* 0xffffffff1000780c */ /* 0x002fe20003f04070 */
[----:B------:R-:W-:Y:S01]  /*13b0*/  IMAD.MOV.U32 R6, RZ, RZ, -0x1 ;  /* 0xffffffffff067424 */ /* 0x000fe200078e00ff */
[----:B------:R-:W-:Y:S02]  /*13c0*/  ISETP.GT.U32.AND P1, PT, R18, -0x1, PT ;  /* 0xffffffff1200780c */ /* 0x000fe40003f24070 */
[----:B------:R-:W-:Y:S02]  /*13d0*/  ISETP.GT.AND.EX P0, PT, R17, -0x1, PT, P0 ;  /* 0xffffffff1100780c */ /* 0x000fe40003f04300 */
[----:B--2---:R-:W-:Y:S02]  /*13e0*/  ISETP.GT.U32.AND P2, PT, R12, -0x1, PT ;  /* 0xffffffff0c00780c */ /* 0x004fe40003f44070 */
[----:B------:R-:W-:Y:S02]  /*13f0*/  SEL R5, RZ, 0xffffffff, !P0 ;  /* 0xffffffffff057807 */ /* 0x000fe40004000000 */
[----:B------:R-:W-:-:S02]  /*1400*/  SEL R0, R6, 0x80000000, P0 ;  /* 0x8000000006007807 */ /* 0x000fc40000000000 */
[----:B------:R-:W-:Y:S02]  /*1410*/  ISETP.GT.AND.EX P0, PT, R19, -0x1, PT, P1 ;  /* 0xffffffff1300780c */ /* 0x000fe40003f04310 */
[----:B------:R-:W-:Y:S02]  /*1420*/  ISETP.GT.AND.EX P1, PT, R13, -0x1, PT, P2 ;  /* 0xffffffff0d00780c */ /* 0x000fe40003f24320 */
[----:B------:R-:W-:Y:S02]  /*1430*/  ISETP.GT.U32.AND P2, PT, R14, -0x1, PT ;  /* 0xffffffff0e00780c */ /* 0x000fe40003f44070 */
[----:B------:R-:W-:Y:S02]  /*1440*/  LOP3.LUT R16, R5, R16, RZ, 0x3c, !PT ;  /* 0x0000001005107212 */ /* 0x000fe400078e3cff */
[----:B------:R-:W-:Y:S02]  /*1450*/  LOP3.LUT R17, R0, R17, RZ, 0x3c, !PT ;  /* 0x0000001100117212 */ /* 0x000fe400078e3cff */
[----:B------:R-:W-:Y:S01]  /*1460*/  SEL R7, RZ, 0xffffffff, !P0 ;  /* 0xffffffffff077807 */ /* 0x000fe20004000000 */
[----:B0-----:R-:W-:Y:S01]  /*1470*/  IMAD.WIDE R40, R40, 0x8, R2 ;  /* 0x0000000828287825 */ /* 0x001fe200078e0202 */
[----:B------:R-:W-:-:S02]  /*1480*/  SEL R0, R6, 0x80000000, P0 ;  /* 0x8000000006007807 */ /* 0x000fc40000000000 */
[----:B------:R-:W-:Y:S02]  /*1490*/  SEL R5, RZ, 0xffffffff, !P1 ;  /* 0xffffffffff057807 */ /* 0x000fe40004800000 */
[----:B------:R-:W-:Y:S01]  /*14a0*/  ISETP.GT.AND.EX P0, PT, R15, -0x1, PT, P2 ;  /* 0xffffffff0f00780c */ /* 0x000fe20003f04320 */
[----:B------:R-:W-:Y:S01]  /*14b0*/  STG.E.64 desc[UR6][R40.64], R16 ;  /* 0x0000001028007986 */ /* 0x000fe2000c101b06 */
[----:B------:R-:W-:Y:S02]  /*14c0*/  LOP3.LUT R19, R0, R19, RZ, 0x3c, !PT ;  /* 0x0000001300137212 */ /* 0x000fe400078e3cff */
[----:B------:R-:W-:Y:S02]  /*14d0*/  LOP3.LUT R12, R5, R12, RZ, 0x3c, !PT ;  /* 0x0000000c050c7212 */ /* 0x000fe400078e3cff */
[----:B------:R-:W-:Y:S02]  /*14e0*/  SEL R4, R6, 0x80000000, P1 ;  /* 0x8000000006047807 */ /* 0x000fe40000800000 */
[----:B------:R-:W-:-:S02]  /*14f0*/  SEL R5, RZ, 0xffffffff, !P0 ;  /* 0xffffffffff057807 */ /* 0x000fc40004000000 */
[----:B------:R-:W-:Y:S02]  /*1500*/  SEL R0, R6, 0x80000000, P0 ;  /* 0x8000000006007807 */ /* 0x000fe40000000000 */
[----:B------:R-:W-:Y:S02]  /*1510*/  LOP3.LUT R18, R7, R18, RZ, 0x3c, !PT ;  /* 0x0000001207127212 */ /* 0x000fe400078e3cff */
[----:B------:R-:W-:Y:S02]  /*1520*/  LOP3.LUT R13, R4, R13, RZ, 0x3c, !PT ;  /* 0x0000000d040d7212 */ /* 0x000fe400078e3cff */
[----:B------:R-:W-:Y:S01]  /*1530*/  LOP3.LUT R14, R5, R14, RZ, 0x3c, !PT ;  /* 0x0000000e050e7212 */ /* 0x000fe200078e3cff */
[----:B------:R-:W-:Y:S01]  /*1540*/  STG.E.64 desc[UR6][R40.64+0x8], R18 ;  /* 0x0000081228007986 */ /* 0x000fe2000c101b06 */
[----:B------:R-:W-:-:S03]  /*1550*/  LOP3.LUT R15, R0, R15, RZ, 0x3c, !PT ;  /* 0x0000000f000f7212 */ /* 0x000fc600078e3cff */
[----:B------:R-:W-:Y:S04]  /*1560*/  STG.E.64 desc[UR6][R40.64+0x10], R12 ;  /* 0x0000100c28007986 */ /* 0x000fe8000c101b06 */
[----:B------:R-:W-:Y:S01]  /*1570*/  STG.E.64 desc[UR6][R40.64+0x18], R14 ;  /* 0x0000180e28007986 */ /* 0x000fe2000c101b06 */
[----:B------:R-:W-:Y:S05]  /*1580*/  EXIT ;  /* 0x000000000000794d */ /* 0x000fea0003800000 */
.L_x_2:
        /* <DEDUP_REMOVED lines=15> */
.L_x_4:


//--------------------- .nv.shared.reserved.0     --------------------------
	.section	.nv.shared.reserved.0,"aw",@nobits
	.weak		__nv_reservedSMEM_offset_0_alias
	.size		__nv_reservedSMEM_offset_0_alias, 0, 64
	.other		__nv_reservedSMEM_offset_0_alias,@"STO_CUDA_RESERVED_SHARED STV_DEFAULT"
__nv_reservedSMEM_offset_0_alias:
	.zero		0
	.zero		64


//--------------------- .nv.global                --------------------------
	.section	.nv.global,"aw",@nobits
.nv.global:
	.type		_ZN30_INTERNAL_d67cd747_4_k_cu_main6thrust24THRUST_300001_SM_1000_NS12placeholders2_5E,@object
	.size		_ZN30_INTERNAL_d67cd747_4_k_cu_main6thrust24THRUST_300001_SM_1000_NS12placeholders2_5E,(_ZN30_INTERNAL_d67cd747_4_k_cu_main4cuda3std3__45__cpo6cbeginE - _ZN30_INTERNAL_d67cd747_4_k_cu_main6thrust24THRUST_300001_SM_1000_NS12placeholders2_5E)
_ZN30_INTERNAL_d67cd747_4_k_cu_main6thrust24THRUST_300001_SM_1000_NS12placeholders2_5E:
	.zero		1
	.type		_ZN30_INTERNAL_d67cd747_4_k_cu_main4cuda3std3__45__cpo6cbeginE,@object
	.size		_ZN30_INTERNAL_d67cd747_4_k_cu_main4cuda3std3__45__cpo6cbeginE,(_ZN30_INTERNAL_d67cd747_4_k_cu_main4cuda3std6ranges3__45__cpo6cbeginE - _ZN30_INTERNAL_d67cd747_4_k_cu_main4cuda3std3__45__cpo6cbeginE)
_ZN30_INTERNAL_d67cd747_4_k_cu_main4cuda3std3__45__cpo6cbeginE:
	.zero		1
	.type		_ZN30_INTERNAL_d67cd747_4_k_cu_main4cuda3std6ranges3__45__cpo6cbeginE,@object
	.size		_ZN30_INTERNAL_d67cd747_4_k_cu_main4cuda3std6ranges3__45__cpo6cbeginE,(_ZN30_INTERNAL_d67cd747_4_k_cu_main4cuda3std3__48in_placeE - _ZN30_INTERNAL_d67cd747_4_k_cu_main4cuda3std6ranges3__45__cpo6cbeginE)
_ZN30_INTERNAL_d67cd747_4_k_cu_main4cuda3std6ranges3__45__cpo6cbeginE:
	.zero		1
	.type		_ZN30_INTERNAL_d67cd747_4_k_cu_main4cuda3std3__48in_placeE,@object
	.size		_ZN30_INTERNAL_d67cd747_4_k_cu_main4cuda3std3__48in_placeE,(_ZN30_INTERNAL_d67cd747_4_k_cu_main4cuda3std6ranges3__45__cpo4sizeE - _ZN30_INTERNAL_d67cd747_4_k_cu_main4cuda3std3__48in_placeE)
_ZN30_INTERNAL_d67cd747_4_k_cu_main4cuda3std3__48in_placeE:
	.zero		1
	.type		_ZN30_INTERNAL_d67cd747_4_k_cu_main4cuda3std6ranges3__45__cpo4sizeE,@object
	.size		_ZN30_INTERNAL_d67cd747_4_k_cu_main4cuda3std6ranges3__45__cpo4sizeE,(_ZN30_INTERNAL_d67cd747_4_k_cu_main6thrust24THRUST_300001_SM_1000_NS12placeholders2_9E - _ZN30_INTERNAL_d67cd747_4_k_cu_main4cuda3std6ranges3__45__cpo4sizeE)
_ZN30_INTERNAL_d67cd747_4_k_cu_main4cuda3std6ranges3__45__cpo4sizeE:
	.zero		1
	.type		_ZN30_INTERNAL_d67cd747_4_k_cu_main6thrust24THRUST_300001_SM_1000_NS12placeholders2_9E,@object
	.size		_ZN30_INTERNAL_d67cd747_4_k_cu_main6thrust24THRUST_300001_SM_1000_NS12placeholders2_9E,(_ZN30_INTERNAL_d67cd747_4_k_cu_main4cuda3std3__45__cpo7crbeginE - _ZN30_INTERNAL_d67cd747_4_k_cu_main6thrust24THRUST_300001_SM_1000_NS12placeholders2_9E)
_ZN30_INTERNAL_d67cd747_4_k_cu_main6thrust24THRUST_300001_SM_1000_NS12placeholders2_9E:
	.zero		1
	.type		_ZN30_INTERNAL_d67cd747_4_k_cu_main4cuda3std3__45__cpo7crbeginE,@object
	.size		_ZN30_INTERNAL_d67cd747_4_k_cu_main4cuda3std3__45__cpo7crbeginE,(_ZN30_INTERNAL_d67cd747_4_k_cu_main4cuda3std6ranges3__45__cpo4nextE - _ZN30_INTERNAL_d67cd747_4_k_cu_main4cuda3std3__45__cpo7crbeginE)
_ZN30_INTERNAL_d67cd747_4_k_cu_main4cuda3std3__45__cpo7crbeginE:
	.zero		1
	.type		_ZN30_INTERNAL_d67cd747_4_k_cu_main4cuda3std6ranges3__45__cpo4nextE,@object
	.size		_ZN30_INTERNAL_d67cd747_4_k_cu_main4cuda3std6ranges3__45__cpo4nextE,(_ZN30_INTERNAL_d67cd747_4_k_cu_main4cuda3std6ranges3__45__cpo4swapE - _ZN30_INTERNAL_d67cd747_4_k_cu_main4cuda3std6ranges3__45__cpo4nextE)
_ZN30_INTERNAL_d67cd747_4_k_cu_main4cuda3std6ranges3__45__cpo4nextE:
	.zero		1
	.type		_ZN30_INTERNAL_d67cd747_4_k_cu_main4cuda3std6ranges3__45__cpo4swapE,@object
	.size		_ZN30_INTERNAL_d67cd747_4_k_cu_main4cuda3std6ranges3__45__cpo4swapE,(_ZN30_INTERNAL_d67cd747_4_k_cu_main6thrust24THRUST_300001_SM_1000_NS12placeholders2_1E - _ZN30_INTERNAL_d67cd747_4_k_cu_main4cuda3std6ranges3__45__cpo4swapE)
_ZN30_INTERNAL_d67cd747_4_k_cu_main4cuda3std6ranges3__45__cpo4swapE:
	.zero		1
	.type		_ZN30_INTERNAL_d67cd747_4_k_cu_main6thrust24THRUST_300001_SM_1000_NS12placeholders2_1E,@object
	.size		_ZN30_INTERNAL_d67cd747_4_k_cu_main6thrust24THRUST_300001_SM_1000_NS12placeholders2_1E,(_ZN30_INTERNAL_d67cd747_4_k_cu_main6thrust24THRUST_300001_SM_1000_NS12placeholders2_3E - _ZN30_INTERNAL_d67cd747_4_k_cu_main6thrust24THRUST_300001_SM_1000_NS12placeholders2_1E)
_ZN30_INTERNAL_d67cd747_4_k_cu_main6thrust24THRUST_300001_SM_1000_NS12placeholders2_1E:
	.zero		1
	.type		_ZN30_INTERNAL_d67cd747_4_k_cu_main6thrust24THRUST_300001_SM_1000_NS12placeholders2_3E,@object
	.size		_ZN30_INTERNAL_d67cd747_4_k_cu_main6thrust24THRUST_300001_SM_1000_NS12placeholders2_3E,(_ZN30_INTERNAL_d67cd747_4_k_cu_main4cuda3std3__45__cpo5beginE - _ZN30_INTERNAL_d67cd747_4_k_cu_main6thrust24THRUST_300001_SM_1000_NS12placeholders2_3E)
_ZN30_INTERNAL_d67cd747_4_k_cu_main6thrust24THRUST_300001_SM_1000_NS12placeholders2_3E:
	.zero		1
	.type		_ZN30_INTERNAL_d67cd747_4_k_cu_main4cuda3std3__45__cpo5beginE,@object
	.size		_ZN30_INTERNAL_d67cd747_4_k_cu_main4cuda3std3__45__cpo5beginE,(_ZN30_INTERNAL_d67cd747_4_k_cu_main4cuda3std6ranges3__45__cpo5beginE - _ZN30_INTERNAL_d67cd747_4_k_cu_main4cuda3std3__45__cpo5beginE)
_ZN30_INTERNAL_d67cd747_4_k_cu_main4cuda3std3__45__cpo5beginE:
	.zero		1
	.type		_ZN30_INTERNAL_d67cd747_4_k_cu_main4cuda3std6ranges3__45__cpo5beginE,@object
	.size		_ZN30_INTERNAL_d67cd747_4_k_cu_main4cuda3std6ranges3__45__cpo5beginE,(_ZN30_INTERNAL_d67cd747_4_k_cu_main4cuda3std3__432_GLOBAL__N__d67cd747_4_k_cu_main6ignoreE - _ZN30_INTERNAL_d67cd747_4_k_cu_main4cuda3std6ranges3__45__cpo5beginE)
_ZN30_INTERNAL_d67cd747_4_k_cu_main4cuda3std6ranges3__45__cpo5beginE:
	.zero		1
	.type		_ZN30_INTERNAL_d67cd747_4_k_cu_main4cuda3std3__432_GLOBAL__N__d67cd747_4_k_cu_main6ignoreE,@object
	.size		_ZN30_INTERNAL_d67cd747_4_k_cu_main4cuda3std3__432_GLOBAL__N__d67cd747_4_k_cu_main6ignoreE,(_ZN30_INTERNAL_d67cd747_4_k_cu_main4cuda3std6ranges3__45__cpo4dataE - _ZN30_INTERNAL_d67cd747_4_k_cu_main4cuda3std3__432_GLOBAL__N__d67cd747_4_k_cu_main6ignoreE)
_ZN30_INTERNAL_d67cd747_4_k_cu_main4cuda3std3__432_GLOBAL__N__d67cd747_4_k_cu_main6ignoreE:
	.zero		1
	.type		_ZN30_INTERNAL_d67cd747_4_k_cu_main4cuda3std6ranges3__45__cpo4dataE,@object
	.size		_ZN30_INTERNAL_d67cd747_4_k_cu_main4cuda3std6ranges3__45__cpo4dataE,(_ZN30_INTERNAL_d67cd747_4_k_cu_main6thrust24THRUST_300001_SM_1000_NS12placeholders2_7E - _ZN30_INTERNAL_d67cd747_4_k_cu_main4cuda3std6ranges3__45__cpo4dataE)
_ZN30_INTERNAL_d67cd747_4_k_cu_main4cuda3std6ranges3__45__cpo4dataE:
	.zero		1
	.type		_ZN30_INTERNAL_d67cd747_4_k_cu_main6thrust24THRUST_300001_SM_1000_NS12placeholders2_7E,@object
	.size		_ZN30_INTERNAL_d67cd747_4_k_cu_main6thrust24THRUST_300001_SM_1000_NS12placeholders2_7E,(_ZN30_INTERNAL_d67cd747_4_k_cu_main4cuda3std3__45__cpo6rbeginE - _ZN30_INTERNAL_d67cd747_4_k_cu_main6thrust24THRUST_300001_SM_1000_NS12placeholders2_7E)
_ZN30_INTERNAL_d67cd747_4_k_cu_main6thrust24THRUST_300001_SM_1000_NS12placeholders2_7E:
	.zero		1
	.type		_ZN30_INTERNAL_d67cd747_4_k_cu_main4cuda3std3__45__cpo6rbeginE,@object
	.size		_ZN30_INTERNAL_d67cd747_4_k_cu_main4cuda3std3__45__cpo6rbeginE,(_ZN30_INTERNAL_d67cd747_4_k_cu_main4cuda3std6ranges3__45__cpo7advanceE - _ZN30_INTERNAL_d67cd747_4_k_cu_main4cuda3std3__45__cpo6rbeginE)
_ZN30_INTERNAL_d67cd747_4_k_cu_main4cuda3std3__45__cpo6rbeginE:
	.zero		1
	.type		_ZN30_INTERNAL_d67cd747_4_k_cu_main4cuda3std6ranges3__45__cpo7advanceE,@object
	.size		_ZN30_INTERNAL_d67cd747_4_k_cu_main4cuda3std6ranges3__45__cpo7advanceE,(_ZN30_INTERNAL_d67cd747_4_k_cu_main4cuda3std3__47nulloptE - _ZN30_INTERNAL_d67cd747_4_k_cu_main4cuda3std6ranges3__45__cpo7advanceE)
_ZN30_INTERNAL_d67cd747_4_k_cu_main4cuda3std6ranges3__45__cpo7advanceE:
	.zero		1
	.type		_ZN30_INTERNAL_d67cd747_4_k_cu_main4cuda3std3__47nulloptE,@object
	.size		_ZN30_INTERNAL_d67cd747_4_k_cu_main4cuda3std3__47nulloptE,(_ZN30_INTERNAL_d67cd747_4_k_cu_main4cuda3std6ranges3__45__cpo8distanceE - _ZN30_INTERNAL_d67cd747_4_k_cu_main4cuda3std3__47nulloptE)
_ZN30_INTERNAL_d67cd747_4_k_cu_main4cuda3std3__47nulloptE:
	.zero		1
	.type		_ZN30_INTERNAL_d67cd747_4_k_cu_main4cuda3std6ranges3__45__cpo8distanceE,@object
	.size		_ZN30_INTERNAL_d67cd747_4_k_cu_main4cuda3std6ranges3__45__cpo8distanceE,(_ZN30_INTERNAL_d67cd747_4_k_cu_main6thrust24THRUST_300001_SM_1000_NS12placeholders2_6E - _ZN30_INTERNAL_d67cd747_4_k_cu_main4cuda3std6ranges3__45__cpo8distanceE)
_ZN30_INTERNAL_d67cd747_4_k_cu_main4cuda3std6ranges3__45__cpo8distanceE:
	.zero		1
	.type		_ZN30_INTERNAL_d67cd747_4_k_cu_main6thrust24THRUST_300001_SM_1000_NS12placeholders2_6E,@object
	.size		_ZN30_INTERNAL_d67cd747_4_k_cu_main6thrust24THRUST_300001_SM_1000_NS12placeholders2_6E,(_ZN30_INTERNAL_d67cd747_4_k_cu_main4cuda3std3__45__cpo4cendE - _ZN30_INTERNAL_d67cd747_4_k_cu_main6thrust24THRUST_300001_SM_1000_NS12placeholders2_6E)
_ZN30_INTERNAL_d67cd747_4_k_cu_main6thrust24THRUST_300001_SM_1000_NS12placeholders2_6E:
	.zero		1
	.type		_ZN30_INTERNAL_d67cd747_4_k_cu_main4cuda3std3__45__cpo4cendE,@object
	.size		_ZN30_INTERNAL_d67cd747_4_k_cu_main4cuda3std3__45__cpo4cendE,(_ZN30_INTERNAL_d67cd747_4_k_cu_main4cuda3std6ranges3__45__cpo4cendE - _ZN30_INTERNAL_d67cd747_4_k_cu_main4cuda3std3__45__cpo4cendE)
_ZN30_INTERNAL_d67cd747_4_k_cu_main4cuda3std3__45__cpo4cendE:
	.zero		1
	.type		_ZN30_INTERNAL_d67cd747_4_k_cu_main4cuda3std6ranges3__45__cpo4cendE,@object
	.size		_ZN30_INTERNAL_d67cd747_4_k_cu_main4cuda3std6ranges3__45__cpo4cendE,(_ZN30_INTERNAL_d67cd747_4_k_cu_main4cuda3std3__420unreachable_sentinelE - _ZN30_INTERNAL_d67cd747_4_k_cu_main4cuda3std6ranges3__45__cpo4cendE)
_ZN30_INTERNAL_d67cd747_4_k_cu_main4cuda3std6ranges3__45__cpo4cendE:
	.zero		1
	.type		_ZN30_INTERNAL_d67cd747_4_k_cu_main4cuda3std3__420unreachable_sentinelE,@object
	.size		_ZN30_INTERNAL_d67cd747_4_k_cu_main4cuda3std3__420unreachable_sentinelE,(_ZN30_INTERNAL_d67cd747_4_k_cu_main4cuda3std6ranges3__45__cpo5ssizeE - _ZN30_INTERNAL_d67cd747_4_k_cu_main4cuda3std3__420unreachable_sentinelE)
_ZN30_INTERNAL_d67cd747_4_k_cu_main4cuda3std3__420unreachable_sentinelE:
	.zero		1
	.type		_ZN30_INTERNAL_d67cd747_4_k_cu_main4cuda3std6ranges3__45__cpo5ssizeE,@object
	.size		_ZN30_INTERNAL_d67cd747_4_k_cu_main4cuda3std6ranges3__45__cpo5ssizeE,(_ZN30_INTERNAL_d67cd747_4_k_cu_main6thrust24THRUST_300001_SM_1000_NS12placeholders3_10E - _ZN30_INTERNAL_d67cd747_4_k_cu_main4cuda3std6ranges3__45__cpo5ssizeE)
_ZN30_INTERNAL_d67cd747_4_k_cu_main4cuda3std6ranges3__45__cpo5ssizeE:
	.zero		1
	.type		_ZN30_INTERNAL_d67cd747_4_k_cu_main6thrust24THRUST_300001_SM_1000_NS12placeholders3_10E,@object
	.size		_ZN30_INTERNAL_d67cd747_4_k_cu_main6thrust24THRUST_300001_SM_1000_NS12placeholders3_10E,(_ZN30_INTERNAL_d67cd747_4_k_cu_main4cuda3std3__45__cpo5crendE - _ZN30_INTERNAL_d67cd747_4_k_cu_main6thrust24THRUST_300001_SM_1000_NS12placeholders3_10E)
_ZN30_INTERNAL_d67cd747_4_k_cu_main6thrust24THRUST_300001_SM_1000_NS12placeholders3_10E:
	.zero		1
	.type		_ZN30_INTERNAL_d67cd747_4_k_cu_main4cuda3std3__45__cpo5crendE,@object
	.size		_ZN30_INTERNAL_d67cd747_4_k_cu_main4cuda3std3__45__cpo5crendE,(_ZN30_INTERNAL_d67cd747_4_k_cu_main4cuda3std6ranges3__45__cpo4prevE - _ZN30_INTERNAL_d67cd747_4_k_cu_main4cuda3std3__45__cpo5crendE)
_ZN30_INTERNAL_d67cd747_4_k_cu_main4cuda3std3__45__cpo5crendE:
	.zero		1
	.type		_ZN30_INTERNAL_d67cd747_4_k_cu_main4cuda3std6ranges3__45__cpo4prevE,@object
	.size		_ZN30_INTERNAL_d67cd747_4_k_cu_main4cuda3std6ranges3__45__cpo4prevE,(_ZN30_INTERNAL_d67cd747_4_k_cu_main4cuda3std6ranges3__45__cpo9iter_moveE - _ZN30_INTERNAL_d67cd747_4_k_cu_main4cuda3std6ranges3__45__cpo4prevE)
_ZN30_INTERNAL_d67cd747_4_k_cu_main4cuda3std6ranges3__45__cpo4prevE:
	.zero		1
	.type		_ZN30_INTERNAL_d67cd747_4_k_cu_main4cuda3std6ranges3__45__cpo9iter_moveE,@object
	.size		_ZN30_INTERNAL_d67cd747_4_k_cu_main4cuda3std6ranges3__45__cpo9iter_moveE,(_ZN30_INTERNAL_d67cd747_4_k_cu_main6thrust24THRUST_300001_SM_1000_NS12placeholders2_2E - _ZN30_INTERNAL_d67cd747_4_k_cu_main4cuda3std6ranges3__45__cpo9iter_moveE)
_ZN30_INTERNAL_d67cd747_4_k_cu_main4cuda3std6ranges3__45__cpo9iter_moveE:
	.zero		1
	.type		_ZN30_INTERNAL_d67cd747_4_k_cu_main6thrust24THRUST_300001_SM_1000_NS12placeholders2_2E,@object
	.size		_ZN30_INTERNAL_d67cd747_4_k_cu_main6thrust24THRUST_300001_SM_1000_NS12placeholders2_2E,(_ZN30_INTERNAL_d67cd747_4_k_cu_main6thrust24THRUST_300001_SM_1000_NS12placeholders2_4E - _ZN30_INTERNAL_d67cd747_4_k_cu_main6thrust24THRUST_300001_SM_1000_NS12placeholders2_2E)
_ZN30_INTERNAL_d67cd747_4_k_cu_main6thrust24THRUST_300001_SM_1000_NS12placeholders2_2E:
	.zero		1
	.type		_ZN30_INTERNAL_d67cd747_4_k_cu_main6thrust24THRUST_300001_SM_1000_NS12placeholders2_4E,@object
	.size		_ZN30_INTERNAL_d67cd747_4_k_cu_main6thrust24THRUST_300001_SM_1000_NS12placeholders2_4E,(_ZN30_INTERNAL_d67cd747_4_k_cu_main4cuda3std3__45__cpo3endE - _ZN30_INTERNAL_d67cd747_4_k_cu_main6thrust24THRUST_300001_SM_1000_NS12placeholders2_4E)
_ZN30_INTERNAL_d67cd747_4_k_cu_main6thrust24THRUST_300001_SM_1000_NS12placeholders2_4E:
	.zero		1
	.type		_ZN30_INTERNAL_d67cd747_4_k_cu_main4cuda3std3__45__cpo3endE,@object
	.size		_ZN30_INTERNAL_d67cd747_4_k_cu_main4cuda3std3__45__cpo3endE,(_ZN30_INTERNAL_d67cd747_4_k_cu_main4cuda3std6ranges3__45__cpo3endE - _ZN30_INTERNAL_d67cd747_4_k_cu_main4cuda3std3__45__cpo3endE)
_ZN30_INTERNAL_d67cd747_4_k_cu_main4cuda3std3__45__cpo3endE:
	.zero		1
	.type		_ZN30_INTERNAL_d67cd747_4_k_cu_main4cuda3std6ranges3__45__cpo3endE,@object
	.size		_ZN30_INTERNAL_d67cd747_4_k_cu_main4cuda3std6ranges3__45__cpo3endE,(_ZN30_INTERNAL_d67cd747_4_k_cu_main4cuda3std3__419piecewise_constructE - _ZN30_INTERNAL_d67cd747_4_k_cu_main4cuda3std6ranges3__45__cpo3endE)
_ZN30_INTERNAL_d67cd747_4_k_cu_main4cuda3std6ranges3__45__cpo3endE:
	.zero		1
	.type		_ZN30_INTERNAL_d67cd747_4_k_cu_main4cuda3std3__419piecewise_constructE,@object
	.size		_ZN30_INTERNAL_d67cd747_4_k_cu_main4cuda3std3__419piecewise_constructE,(_ZN30_INTERNAL_d67cd747_4_k_cu_main4cuda3std6ranges3__45__cpo5cdataE - _ZN30_INTERNAL_d67cd747_4_k_cu_main4cuda3std3__419piecewise_constructE)
_ZN30_INTERNAL_d67cd747_4_k_cu_main4cuda3std3__419piecewise_constructE:
	.zero		1
	.type		_ZN30_INTERNAL_d67cd747_4_k_cu_main4cuda3std6ranges3__45__cpo5cdataE,@object
	.size		_ZN30_INTERNAL_d67cd747_4_k_cu_main4cuda3std6ranges3__45__cpo5cdataE,(_ZN30_INTERNAL_d67cd747_4_k_cu_main6thrust24THRUST_300001_SM_1000_NS12placeholders2_8E - _ZN30_INTERNAL_d67cd747_4_k_cu_main4cuda3std6ranges3__45__cpo5cdataE)
_ZN30_INTERNAL_d67cd747_4_k_cu_main4cuda3std6ranges3__45__cpo5cdataE:
	.zero		1
	.type		_ZN30_INTERNAL_d67cd747_4_k_cu_main6thrust24THRUST_300001_SM_1000_NS12placeholders2_8E,@object
	.size		_ZN30_INTERNAL_d67cd747_4_k_cu_main6thrust24THRUST_300001_SM_1000_NS12placeholders2_8E,(_ZN30_INTERNAL_d67cd747_4_k_cu_main4cuda3std3__45__cpo4rendE - _ZN30_INTERNAL_d67cd747_4_k_cu_main6thrust24THRUST_300001_SM_1000_NS12placeholders2_8E)
_ZN30_INTERNAL_d67cd747_4_k_cu_main6thrust24THRUST_300001_SM_1000_NS12placeholders2_8E:
	.zero		1
	.type		_ZN30_INTERNAL_d67cd747_4_k_cu_main4cuda3std3__45__cpo4rendE,@object
	.size		_ZN30_INTERNAL_d67cd747_4_k_cu_main4cuda3std3__45__cpo4rendE,(_ZN30_INTERNAL_d67cd747_4_k_cu_main4cuda3std6ranges3__45__cpo9iter_swapE - _ZN30_INTERNAL_d67cd747_4_k_cu_main4cuda3std3__45__cpo4rendE)
_ZN30_INTERNAL_d67cd747_4_k_cu_main4cuda3std3__45__cpo4rendE:
	.zero		1
	.type		_ZN30_INTERNAL_d67cd747_4_k_cu_main4cuda3std6ranges3__45__cpo9iter_swapE,@object
	.size		_ZN30_INTERNAL_d67cd747_4_k_cu_main4cuda3std6ranges3__45__cpo9iter_swapE,(_ZN30_INTERNAL_d67cd747_4_k_cu_main4cuda3std3__48unexpectE - _ZN30_INTERNAL_d67cd747_4_k_cu_main4cuda3std6ranges3__45__cpo9iter_swapE)
_ZN30_INTERNAL_d67cd747_4_k_cu_main4cuda3std6ranges3__45__cpo9iter_swapE:
	.zero		1
	.type		_ZN30_INTERNAL_d67cd747_4_k_cu_main4cuda3std3__48unexpectE,@object
	.size		_ZN30_INTERNAL_d67cd747_4_k_cu_main4cuda3std3__48unexpectE,(_ZN30_INTERNAL_d67cd747_4_k_cu_main6thrust24THRUST_300001_SM_1000_NS6system6detail10sequential3seqE - _ZN30_INTERNAL_d67cd747_4_k_cu_main4cuda3std3__48unexpectE)
_ZN30_INTERNAL_d67cd747_4_k_cu_main4cuda3std3__48unexpectE:
	.zero		1
	.type		_ZN30_INTERNAL_d67cd747_4_k_cu_main6thrust24THRUST_300001_SM_1000_NS6system6detail10sequential3seqE,@object
	.size		_ZN30_INTERNAL_d67cd747_4_k_cu_main6thrust24THRUST_300001_SM_1000_NS6system6detail10sequential3seqE,(.L_29 - _ZN30_INTERNAL_d67cd747_4_k_cu_main6thrust24THRUST_300001_SM_1000_NS6system6detail10sequential3seqE)
_ZN30_INTERNAL_d67cd747_4_k_cu_main6thrust24THRUST_300001_SM_1000_NS6system6detail10sequential3seqE:
	.zero		1
.L_29:


//--------------------- .nv.shared._Z4sortIdEvPKT_PS0_ --------------------------
	.section	.nv.shared._Z4sortIdEvPKT_PS0_,"aw",@nobits
	.sectionflags	@""
	.align	16
.nv.shared._Z4sortIdEvPKT_PS0_:
	.zero		38080


//--------------------- .nv.constant0._ZN3cub18CUB_300001_SM_10006detail11EmptyKernelIvEEvv --------------------------
	.section	.nv.constant0._ZN3cub18CUB_300001_SM_10006detail11EmptyKernelIvEEvv,"a",@progbits
	.sectionflags	@""
	.align	4
.nv.constant0._ZN3cub18CUB_300001_SM_10006detail11EmptyKernelIvEEvv:
	.zero		896


//--------------------- .nv.constant0._Z4sortIdEvPKT_PS0_ --------------------------
	.section	.nv.constant0._Z4sortIdEvPKT_PS0_,"a",@progbits
	.sectionflags	@""
	.align	4
.nv.constant0._Z4sortIdEvPKT_PS0_:
	.zero		912


//--------------------- SYMBOLS --------------------------

	.type		.nv.reservedSmem.offset0,@object
	.size		.nv.reservedSmem.offset0,0x4
	.type		.nv.reservedSmem.cap,@object
	.size		.nv.reservedSmem.cap,0x4
